//
// Generated by NVIDIA NVVM Compiler
//
// Compiler Build ID: CL-36424714
// Cuda compilation tools, release 13.0, V13.0.88
// Based on NVVM 20.0.0
//

.version 9.0
.target sm_100
.address_size 64

	// .globl	_Z16llg_cart_apply32iPKfS0_S0_S0_S0_S0_S0_S0_S0_S0_S0_S0_S0_PfS1_S1_S1_ff

.visible .entry _Z16llg_cart_apply32iPKfS0_S0_S0_S0_S0_S0_S0_S0_S0_S0_S0_S0_PfS1_S1_S1_ff(
	.param .u32 _Z16llg_cart_apply32iPKfS0_S0_S0_S0_S0_S0_S0_S0_S0_S0_S0_S0_PfS1_S1_S1_ff_param_0,
	.param .u64 .ptr .align 1 _Z16llg_cart_apply32iPKfS0_S0_S0_S0_S0_S0_S0_S0_S0_S0_S0_S0_PfS1_S1_S1_ff_param_1,
	.param .u64 .ptr .align 1 _Z16llg_cart_apply32iPKfS0_S0_S0_S0_S0_S0_S0_S0_S0_S0_S0_S0_PfS1_S1_S1_ff_param_2,
	.param .u64 .ptr .align 1 _Z16llg_cart_apply32iPKfS0_S0_S0_S0_S0_S0_S0_S0_S0_S0_S0_S0_PfS1_S1_S1_ff_param_3,
	.param .u64 .ptr .align 1 _Z16llg_cart_apply32iPKfS0_S0_S0_S0_S0_S0_S0_S0_S0_S0_S0_S0_PfS1_S1_S1_ff_param_4,
	.param .u64 .ptr .align 1 _Z16llg_cart_apply32iPKfS0_S0_S0_S0_S0_S0_S0_S0_S0_S0_S0_S0_PfS1_S1_S1_ff_param_5,
	.param .u64 .ptr .align 1 _Z16llg_cart_apply32iPKfS0_S0_S0_S0_S0_S0_S0_S0_S0_S0_S0_S0_PfS1_S1_S1_ff_param_6,
	.param .u64 .ptr .align 1 _Z16llg_cart_apply32iPKfS0_S0_S0_S0_S0_S0_S0_S0_S0_S0_S0_S0_PfS1_S1_S1_ff_param_7,
	.param .u64 .ptr .align 1 _Z16llg_cart_apply32iPKfS0_S0_S0_S0_S0_S0_S0_S0_S0_S0_S0_S0_PfS1_S1_S1_ff_param_8,
	.param .u64 .ptr .align 1 _Z16llg_cart_apply32iPKfS0_S0_S0_S0_S0_S0_S0_S0_S0_S0_S0_S0_PfS1_S1_S1_ff_param_9,
	.param .u64 .ptr .align 1 _Z16llg_cart_apply32iPKfS0_S0_S0_S0_S0_S0_S0_S0_S0_S0_S0_S0_PfS1_S1_S1_ff_param_10,
	.param .u64 .ptr .align 1 _Z16llg_cart_apply32iPKfS0_S0_S0_S0_S0_S0_S0_S0_S0_S0_S0_S0_PfS1_S1_S1_ff_param_11,
	.param .u64 .ptr .align 1 _Z16llg_cart_apply32iPKfS0_S0_S0_S0_S0_S0_S0_S0_S0_S0_S0_S0_PfS1_S1_S1_ff_param_12,
	.param .u64 .ptr .align 1 _Z16llg_cart_apply32iPKfS0_S0_S0_S0_S0_S0_S0_S0_S0_S0_S0_S0_PfS1_S1_S1_ff_param_13,
	.param .u64 .ptr .align 1 _Z16llg_cart_apply32iPKfS0_S0_S0_S0_S0_S0_S0_S0_S0_S0_S0_S0_PfS1_S1_S1_ff_param_14,
	.param .u64 .ptr .align 1 _Z16llg_cart_apply32iPKfS0_S0_S0_S0_S0_S0_S0_S0_S0_S0_S0_S0_PfS1_S1_S1_ff_param_15,
	.param .u64 .ptr .align 1 _Z16llg_cart_apply32iPKfS0_S0_S0_S0_S0_S0_S0_S0_S0_S0_S0_S0_PfS1_S1_S1_ff_param_16,
	.param .u64 .ptr .align 1 _Z16llg_cart_apply32iPKfS0_S0_S0_S0_S0_S0_S0_S0_S0_S0_S0_S0_PfS1_S1_S1_ff_param_17,
	.param .f32 _Z16llg_cart_apply32iPKfS0_S0_S0_S0_S0_S0_S0_S0_S0_S0_S0_S0_PfS1_S1_S1_ff_param_18,
	.param .f32 _Z16llg_cart_apply32iPKfS0_S0_S0_S0_S0_S0_S0_S0_S0_S0_S0_S0_PfS1_S1_S1_ff_param_19
)
{
	.reg .pred 	%p<3>;
	.reg .b32 	%r<6>;
	.reg .b32 	%f<73>;
	.reg .b64 	%rd<56>;
	.reg .b64 	%fd<5>;

	ld.param.u32 	%r2, [_Z16llg_cart_apply32iPKfS0_S0_S0_S0_S0_S0_S0_S0_S0_S0_S0_S0_PfS1_S1_S1_ff_param_0];
	ld.param.u64 	%rd3, [_Z16llg_cart_apply32iPKfS0_S0_S0_S0_S0_S0_S0_S0_S0_S0_S0_S0_PfS1_S1_S1_ff_param_2];
	ld.param.u64 	%rd5, [_Z16llg_cart_apply32iPKfS0_S0_S0_S0_S0_S0_S0_S0_S0_S0_S0_S0_PfS1_S1_S1_ff_param_4];
	ld.param.u64 	%rd6, [_Z16llg_cart_apply32iPKfS0_S0_S0_S0_S0_S0_S0_S0_S0_S0_S0_S0_PfS1_S1_S1_ff_param_5];
	ld.param.u64 	%rd7, [_Z16llg_cart_apply32iPKfS0_S0_S0_S0_S0_S0_S0_S0_S0_S0_S0_S0_PfS1_S1_S1_ff_param_6];
	ld.param.u64 	%rd8, [_Z16llg_cart_apply32iPKfS0_S0_S0_S0_S0_S0_S0_S0_S0_S0_S0_S0_PfS1_S1_S1_ff_param_7];
	ld.param.u64 	%rd9, [_Z16llg_cart_apply32iPKfS0_S0_S0_S0_S0_S0_S0_S0_S0_S0_S0_S0_PfS1_S1_S1_ff_param_8];
	ld.param.u64 	%rd10, [_Z16llg_cart_apply32iPKfS0_S0_S0_S0_S0_S0_S0_S0_S0_S0_S0_S0_PfS1_S1_S1_ff_param_9];
	ld.param.u64 	%rd11, [_Z16llg_cart_apply32iPKfS0_S0_S0_S0_S0_S0_S0_S0_S0_S0_S0_S0_PfS1_S1_S1_ff_param_10];
	ld.param.u64 	%rd12, [_Z16llg_cart_apply32iPKfS0_S0_S0_S0_S0_S0_S0_S0_S0_S0_S0_S0_PfS1_S1_S1_ff_param_11];
	ld.param.u64 	%rd13, [_Z16llg_cart_apply32iPKfS0_S0_S0_S0_S0_S0_S0_S0_S0_S0_S0_S0_PfS1_S1_S1_ff_param_12];
	ld.param.u64 	%rd14, [_Z16llg_cart_apply32iPKfS0_S0_S0_S0_S0_S0_S0_S0_S0_S0_S0_S0_PfS1_S1_S1_ff_param_13];
	ld.param.u64 	%rd15, [_Z16llg_cart_apply32iPKfS0_S0_S0_S0_S0_S0_S0_S0_S0_S0_S0_S0_PfS1_S1_S1_ff_param_14];
	ld.param.u64 	%rd16, [_Z16llg_cart_apply32iPKfS0_S0_S0_S0_S0_S0_S0_S0_S0_S0_S0_S0_PfS1_S1_S1_ff_param_15];
	ld.param.u64 	%rd17, [_Z16llg_cart_apply32iPKfS0_S0_S0_S0_S0_S0_S0_S0_S0_S0_S0_S0_PfS1_S1_S1_ff_param_16];
	ld.param.u64 	%rd18, [_Z16llg_cart_apply32iPKfS0_S0_S0_S0_S0_S0_S0_S0_S0_S0_S0_S0_PfS1_S1_S1_ff_param_17];
	ld.param.f32 	%f2, [_Z16llg_cart_apply32iPKfS0_S0_S0_S0_S0_S0_S0_S0_S0_S0_S0_S0_PfS1_S1_S1_ff_param_18];
	ld.param.f32 	%f3, [_Z16llg_cart_apply32iPKfS0_S0_S0_S0_S0_S0_S0_S0_S0_S0_S0_S0_PfS1_S1_S1_ff_param_19];
	mov.u32 	%r3, %ntid.x;
	mov.u32 	%r4, %ctaid.x;
	mov.u32 	%r5, %tid.x;
	mad.lo.s32 	%r1, %r3, %r4, %r5;
	setp.ge.s32 	%p1, %r1, %r2;
	@%p1 bra 	$L__BB0_3;
	cvta.to.global.u64 	%rd19, %rd5;
	cvta.to.global.u64 	%rd20, %rd18;
	mul.wide.s32 	%rd21, %r1, 4;
	add.s64 	%rd1, %rd19, %rd21;
	ld.global.f32 	%f1, [%rd1];
	add.s64 	%rd22, %rd20, %rd21;
	st.global.f32 	[%rd22], %f1;
	setp.leu.f32 	%p2, %f1, 0f00000000;
	@%p2 bra 	$L__BB0_3;
	ld.param.u64 	%rd55, [_Z16llg_cart_apply32iPKfS0_S0_S0_S0_S0_S0_S0_S0_S0_S0_S0_S0_PfS1_S1_S1_ff_param_3];
	ld.param.u64 	%rd54, [_Z16llg_cart_apply32iPKfS0_S0_S0_S0_S0_S0_S0_S0_S0_S0_S0_S0_PfS1_S1_S1_ff_param_1];
	cvta.to.global.u64 	%rd23, %rd13;
	mul.wide.s32 	%rd24, %r1, 4;
	add.s64 	%rd25, %rd23, %rd24;
	ld.global.f32 	%f4, [%rd25];
	cvta.to.global.u64 	%rd26, %rd11;
	add.s64 	%rd27, %rd26, %rd24;
	ld.global.f32 	%f5, [%rd27];
	mul.f32 	%f6, %f4, %f5;
	cvta.to.global.u64 	%rd28, %rd14;
	add.s64 	%rd29, %rd28, %rd24;
	ld.global.f32 	%f7, [%rd29];
	cvta.to.global.u64 	%rd30, %rd10;
	add.s64 	%rd31, %rd30, %rd24;
	ld.global.f32 	%f8, [%rd31];
	mul.f32 	%f9, %f7, %f8;
	sub.f32 	%f10, %f6, %f9;
	cvta.to.global.u64 	%rd32, %rd12;
	add.s64 	%rd33, %rd32, %rd24;
	ld.global.f32 	%f11, [%rd33];
	mul.f32 	%f12, %f11, %f5;
	cvta.to.global.u64 	%rd34, %rd9;
	add.s64 	%rd35, %rd34, %rd24;
	ld.global.f32 	%f13, [%rd35];
	mul.f32 	%f14, %f7, %f13;
	sub.f32 	%f15, %f12, %f14;
	mul.f32 	%f16, %f11, %f8;
	mul.f32 	%f17, %f4, %f13;
	sub.f32 	%f18, %f16, %f17;
	cvta.to.global.u64 	%rd36, %rd8;
	add.s64 	%rd37, %rd36, %rd24;
	ld.global.f32 	%f19, [%rd37];
	sub.f32 	%f20, %f5, %f19;
	mul.f32 	%f21, %f4, %f20;
	cvta.to.global.u64 	%rd38, %rd7;
	add.s64 	%rd39, %rd38, %rd24;
	ld.global.f32 	%f22, [%rd39];
	sub.f32 	%f23, %f8, %f22;
	mul.f32 	%f24, %f7, %f23;
	sub.f32 	%f25, %f21, %f24;
	mul.f32 	%f26, %f11, %f20;
	cvta.to.global.u64 	%rd40, %rd6;
	add.s64 	%rd41, %rd40, %rd24;
	ld.global.f32 	%f27, [%rd41];
	sub.f32 	%f28, %f13, %f27;
	mul.f32 	%f29, %f7, %f28;
	sub.f32 	%f30, %f26, %f29;
	neg.f32 	%f31, %f30;
	mul.f32 	%f32, %f11, %f23;
	mul.f32 	%f33, %f4, %f28;
	sub.f32 	%f34, %f32, %f33;
	mul.f32 	%f35, %f4, %f34;
	fma.rn.f32 	%f36, %f30, %f7, %f35;
	mul.f32 	%f37, %f11, %f34;
	mul.f32 	%f38, %f25, %f7;
	sub.f32 	%f39, %f37, %f38;
	neg.f32 	%f40, %f39;
	mul.f32 	%f41, %f11, %f31;
	mul.f32 	%f42, %f25, %f4;
	sub.f32 	%f43, %f41, %f42;
	cvt.f64.f32 	%fd1, %f3;
	mul.f32 	%f44, %f2, %f2;
	cvt.f64.f32 	%fd2, %f44;
	add.f64 	%fd3, %fd2, 0d3FF0000000000000;
	div.rn.f64 	%fd4, %fd1, %fd3;
	cvt.rn.f32.f64 	%f45, %fd4;
	div.rn.f32 	%f46, %f2, %f1;
	cvta.to.global.u64 	%rd42, %rd54;
	add.s64 	%rd43, %rd42, %rd24;
	ld.global.f32 	%f47, [%rd43];
	fma.rn.f32 	%f48, %f46, %f36, %f10;
	mul.f32 	%f49, %f48, %f45;
	sub.f32 	%f50, %f47, %f49;
	cvta.to.global.u64 	%rd44, %rd3;
	add.s64 	%rd45, %rd44, %rd24;
	ld.global.f32 	%f51, [%rd45];
	mul.f32 	%f52, %f46, %f40;
	sub.f32 	%f53, %f52, %f15;
	mul.f32 	%f54, %f53, %f45;
	sub.f32 	%f55, %f51, %f54;
	cvta.to.global.u64 	%rd46, %rd55;
	add.s64 	%rd47, %rd46, %rd24;
	ld.global.f32 	%f56, [%rd47];
	fma.rn.f32 	%f57, %f46, %f43, %f18;
	mul.f32 	%f58, %f57, %f45;
	sub.f32 	%f59, %f56, %f58;
	mul.f32 	%f60, %f55, %f55;
	fma.rn.f32 	%f61, %f50, %f50, %f60;
	fma.rn.f32 	%f62, %f59, %f59, %f61;
	sqrt.rn.f32 	%f63, %f62;
	rcp.rn.f32 	%f64, %f63;
	mul.f32 	%f65, %f50, %f1;
	mul.f32 	%f66, %f64, %f65;
	cvta.to.global.u64 	%rd48, %rd15;
	add.s64 	%rd49, %rd48, %rd24;
	st.global.f32 	[%rd49], %f66;
	ld.global.f32 	%f67, [%rd1];
	mul.f32 	%f68, %f55, %f67;
	mul.f32 	%f69, %f64, %f68;
	cvta.to.global.u64 	%rd50, %rd16;
	add.s64 	%rd51, %rd50, %rd24;
	st.global.f32 	[%rd51], %f69;
	ld.global.f32 	%f70, [%rd1];
	mul.f32 	%f71, %f59, %f70;
	mul.f32 	%f72, %f64, %f71;
	cvta.to.global.u64 	%rd52, %rd17;
	add.s64 	%rd53, %rd52, %rd24;
	st.global.f32 	[%rd53], %f72;
$L__BB0_3:
	ret;

}


// ===== COMPILED SASS (sm_100) =====

	.target	sm_100

	.elftype	@"ET_EXEC"


//--------------------- .note.nv.tkinfo           --------------------------
	.section	.note.nv.tkinfo,"",@"SHT_NOTE"
	.sectionflags	@"SHF_NOTE_NV_TKINFO"
	.tkinfo
        /*0018*/ 	.word	0x00000002
        /*0030*/ 	.string	""
        /*0030*/ 	.string	"ptxas"
        /*0030*/ 	.string	"Cuda compilation tools, release 13.0, V13.0.88"
        /*0030*/ 	.string	"Build cuda_13.0.r13.0/compiler.36424714_0"
        /*0030*/ 	.string	"-arch sm_100 -m 64 "



//--------------------- .note.nv.cuinfo           --------------------------
	.section	.note.nv.cuinfo,"",@"SHT_NOTE"
	.sectionflags	@"SHF_NOTE_NV_CUINFO"
        /*0018*/ 	.short	0x0002
        /*001a*/ 	.short	0x0064
        /*001c*/ 	.short	0x0082
	.zero		2


//--------------------- .nv.info                  --------------------------
	.section	.nv.info,"",@"SHT_CUDA_INFO"
	.align	4


	//----- nvinfo : EIATTR_REGCOUNT
	.align		4
        /*0000*/ 	.byte	0x04, 0x2f
        /*0002*/ 	.short	(.L_1 - .L_0)
	.align		4
.L_0:
        /*0004*/ 	.word	index@(_Z16llg_cart_apply32iPKfS0_S0_S0_S0_S0_S0_S0_S0_S0_S0_S0_S0_PfS1_S1_S1_ff)
        /*0008*/ 	.word	0x00000020


	//----- nvinfo : EIATTR_FRAME_SIZE
	.align		4
.L_1:
        /*000c*/ 	.byte	0x04, 0x11
        /*000e*/ 	.short	(.L_3 - .L_2)
	.align		4
.L_2:
        /*0010*/ 	.word	index@($__internal_3_$__cuda_sm3x_div_rn_noftz_f32_slowpath)
        /*0014*/ 	.word	0x00000000


	//----- nvinfo : EIATTR_FRAME_SIZE
	.align		4
.L_3:
        /*0018*/ 	.byte	0x04, 0x11
        /*001a*/ 	.short	(.L_5 - .L_4)
	.align		4
.L_4:
        /*001c*/ 	.word	index@($__internal_2_$__cuda_sm20_sqrt_rn_f32_slowpath)
        /*0020*/ 	.word	0x00000000


	//----- nvinfo : EIATTR_FRAME_SIZE
	.align		4
.L_5:
        /*0024*/ 	.byte	0x04, 0x11
        /*0026*/ 	.short	(.L_7 - .L_6)
	.align		4
.L_6:
        /*0028*/ 	.word	index@($__internal_1_$__cuda_sm20_rcp_rn_f32_slowpath)
        /*002c*/ 	.word	0x00000000


	//----- nvinfo : EIATTR_FRAME_SIZE
	.align		4
.L_7:
        /*0030*/ 	.byte	0x04, 0x11
        /*0032*/ 	.short	(.L_9 - .L_8)
	.align		4
.L_8:
        /*0034*/ 	.word	index@($__internal_0_$__cuda_sm20_div_rn_f64_full)
        /*0038*/ 	.word	0x00000000


	//----- nvinfo : EIATTR_FRAME_SIZE
	.align		4
.L_9:
        /*003c*/ 	.byte	0x04, 0x11
        /*003e*/ 	.short	(.L_11 - .L_10)
	.align		4
.L_10:
        /*0040*/ 	.word	index@(_Z16llg_cart_apply32iPKfS0_S0_S0_S0_S0_S0_S0_S0_S0_S0_S0_S0_PfS1_S1_S1_ff)
        /*0044*/ 	.word	0x00000000


	//----- nvinfo : EIATTR_MIN_STACK_SIZE
	.align		4
.L_11:
        /*0048*/ 	.byte	0x04, 0x12
        /*004a*/ 	.short	(.L_13 - .L_12)
	.align		4
.L_12:
        /*004c*/ 	.word	index@(_Z16llg_cart_apply32iPKfS0_S0_S0_S0_S0_S0_S0_S0_S0_S0_S0_S0_PfS1_S1_S1_ff)
        /*0050*/ 	.word	0x00000000
.L_13:


//--------------------- .nv.compat                --------------------------
	.section	.nv.compat,"",@"SHT_CUDA_COMPAT_INFO"
	.align	4
        /*0000*/ 	.byte	0x02, 0x09, 0x00, 0x00, 0x02, 0x02, 0x01, 0x00, 0x02, 0x05, 0x05, 0x00, 0x03, 0x07, 0x01, 0x01
        /*0010*/ 	.byte	0x02, 0x03, 0x00, 0x00, 0x02, 0x06, 0x01, 0x00, 0x04, 0x0b, 0x08, 0x00, 0x01, 0x00, 0x00, 0x00
        /*0020*/ 	.byte	0x00, 0x00, 0x00, 0x00


//--------------------- .nv.info._Z16llg_cart_apply32iPKfS0_S0_S0_S0_S0_S0_S0_S0_S0_S0_S0_S0_PfS1_S1_S1_ff --------------------------
	.section	.nv.info._Z16llg_cart_apply32iPKfS0_S0_S0_S0_S0_S0_S0_S0_S0_S0_S0_S0_PfS1_S1_S1_ff,"",@"SHT_CUDA_INFO"
	.sectionflags	@""
	.align	4


	//----- nvinfo : EIATTR_CUDA_API_VERSION
	.align		4
        /*0000*/ 	.byte	0x04, 0x37
        /*0002*/ 	.short	(.L_15 - .L_14)
.L_14:
        /*0004*/ 	.word	0x00000082


	//----- nvinfo : EIATTR_KPARAM_INFO
	.align		4
.L_15:
        /*0008*/ 	.byte	0x04, 0x17
        /*000a*/ 	.short	(.L_17 - .L_16)
.L_16:
        /*000c*/ 	.word	0x00000000
        /*0010*/ 	.short	0x0013
        /*0012*/ 	.short	0x0094
        /*0014*/ 	.byte	0x00, 0xf0, 0x11, 0x00


	//----- nvinfo : EIATTR_KPARAM_INFO
	.align		4
.L_17:
        /*0018*/ 	.byte	0x04, 0x17
        /*001a*/ 	.short	(.L_19 - .L_18)
.L_18:
        /*001c*/ 	.word	0x00000000
        /*0020*/ 	.short	0x0012
        /*0022*/ 	.short	0x0090
        /*0024*/ 	.byte	0x00, 0xf0, 0x11, 0x00


	//----- nvinfo : EIATTR_KPARAM_INFO
	.align		4
.L_19:
        /*0028*/ 	.byte	0x04, 0x17
        /*002a*/ 	.short	(.L_21 - .L_20)
.L_20:
        /*002c*/ 	.word	0x00000000
        /*0030*/ 	.short	0x0011
        /*0032*/ 	.short	0x0088
        /*0034*/ 	.byte	0x00, 0xf5, 0x21, 0x00


	//----- nvinfo : EIATTR_KPARAM_INFO
	.align		4
.L_21:
        /*0038*/ 	.byte	0x04, 0x17
        /*003a*/ 	.short	(.L_23 - .L_22)
.L_22:
        /*003c*/ 	.word	0x00000000
        /*0040*/ 	.short	0x0010
        /*0042*/ 	.short	0x0080
        /*0044*/ 	.byte	0x00, 0xf5, 0x21, 0x00


	//----- nvinfo : EIATTR_KPARAM_INFO
	.align		4
.L_23:
        /*0048*/ 	.byte	0x04, 0x17
        /*004a*/ 	.short	(.L_25 - .L_24)
.L_24:
        /*004c*/ 	.word	0x00000000
        /*0050*/ 	.short	0x000f
        /*0052*/ 	.short	0x0078
        /*0054*/ 	.byte	0x00, 0xf5, 0x21, 0x00


	//----- nvinfo : EIATTR_KPARAM_INFO
	.align		4
.L_25:
        /*0058*/ 	.byte	0x04, 0x17
        /*005a*/ 	.short	(.L_27 - .L_26)
.L_26:
        /*005c*/ 	.word	0x00000000
        /*0060*/ 	.short	0x000e
        /*0062*/ 	.short	0x0070
        /*0064*/ 	.byte	0x00, 0xf5, 0x21, 0x00


	//----- nvinfo : EIATTR_KPARAM_INFO
	.align		4
.L_27:
        /*0068*/ 	.byte	0x04, 0x17
        /*006a*/ 	.short	(.L_29 - .L_28)
.L_28:
        /*006c*/ 	.word	0x00000000
        /*0070*/ 	.short	0x000d
        /*0072*/ 	.short	0x0068
        /*0074*/ 	.byte	0x00, 0xf5, 0x21, 0x00


	//----- nvinfo : EIATTR_KPARAM_INFO
	.align		4
.L_29:
        /*0078*/ 	.byte	0x04, 0x17
        /*007a*/ 	.short	(.L_31 - .L_30)
.L_30:
        /*007c*/ 	.word	0x00000000
        /*0080*/ 	.short	0x000c
        /*0082*/ 	.short	0x0060
        /*0084*/ 	.byte	0x00, 0xf5, 0x21, 0x00


	//----- nvinfo : EIATTR_KPARAM_INFO
	.align		4
.L_31:
        /*0088*/ 	.byte	0x04, 0x17
        /*008a*/ 	.short	(.L_33 - .L_32)
.L_32:
        /*008c*/ 	.word	0x00000000
        /*0090*/ 	.short	0x000b
        /*0092*/ 	.short	0x0058
        /*0094*/ 	.byte	0x00, 0xf5, 0x21, 0x00


	//----- nvinfo : EIATTR_KPARAM_INFO
	.align		4
.L_33:
        /*0098*/ 	.byte	0x04, 0x17
        /*009a*/ 	.short	(.L_35 - .L_34)
.L_34:
        /*009c*/ 	.word	0x00000000
        /*00a0*/ 	.short	0x000a
        /*00a2*/ 	.short	0x0050
        /*00a4*/ 	.byte	0x00, 0xf5, 0x21, 0x00


	//----- nvinfo : EIATTR_KPARAM_INFO
	.align		4
.L_35:
        /*00a8*/ 	.byte	0x04, 0x17
        /*00aa*/ 	.short	(.L_37 - .L_36)
.L_36:
        /*00ac*/ 	.word	0x00000000
        /*00b0*/ 	.short	0x0009
        /*00b2*/ 	.short	0x0048
        /*00b4*/ 	.byte	0x00, 0xf5, 0x21, 0x00


	//----- nvinfo : EIATTR_KPARAM_INFO
	.align		4
.L_37:
        /*00b8*/ 	.byte	0x04, 0x17
        /*00ba*/ 	.short	(.L_39 - .L_38)
.L_38:
        /*00bc*/ 	.word	0x00000000
        /*00c0*/ 	.short	0x0008
        /*00c2*/ 	.short	0x0040
        /*00c4*/ 	.byte	0x00, 0xf5, 0x21, 0x00


	//----- nvinfo : EIATTR_KPARAM_INFO
	.align		4
.L_39:
        /*00c8*/ 	.byte	0x04, 0x17
        /*00ca*/ 	.short	(.L_41 - .L_40)
.L_40:
        /*00cc*/ 	.word	0x00000000
        /*00d0*/ 	.short	0x0007
        /*00d2*/ 	.short	0x0038
        /*00d4*/ 	.byte	0x00, 0xf5, 0x21, 0x00


	//----- nvinfo : EIATTR_KPARAM_INFO
	.align		4
.L_41:
        /*00d8*/ 	.byte	0x04, 0x17
        /*00da*/ 	.short	(.L_43 - .L_42)
.L_42:
        /*00dc*/ 	.word	0x00000000
        /*00e0*/ 	.short	0x0006
        /*00e2*/ 	.short	0x0030
        /*00e4*/ 	.byte	0x00, 0xf5, 0x21, 0x00


	//----- nvinfo : EIATTR_KPARAM_INFO
	.align		4
.L_43:
        /*00e8*/ 	.byte	0x04, 0x17
        /*00ea*/ 	.short	(.L_45 - .L_44)
.L_44:
        /*00ec*/ 	.word	0x00000000
        /*00f0*/ 	.short	0x0005
        /*00f2*/ 	.short	0x0028
        /*00f4*/ 	.byte	0x00, 0xf5, 0x21, 0x00


	//----- nvinfo : EIATTR_KPARAM_INFO
	.align		4
.L_45:
        /*00f8*/ 	.byte	0x04, 0x17
        /*00fa*/ 	.short	(.L_47 - .L_46)
.L_46:
        /*00fc*/ 	.word	0x00000000
        /*0100*/ 	.short	0x0004
        /*0102*/ 	.short	0x0020
        /*0104*/ 	.byte	0x00, 0xf5, 0x21, 0x00


	//----- nvinfo : EIATTR_KPARAM_INFO
	.align		4
.L_47:
        /*0108*/ 	.byte	0x04, 0x17
        /*010a*/ 	.short	(.L_49 - .L_48)
.L_48:
        /*010c*/ 	.word	0x00000000
        /*0110*/ 	.short	0x0003
        /*0112*/ 	.short	0x0018
        /*0114*/ 	.byte	0x00, 0xf5, 0x21, 0x00


	//----- nvinfo : EIATTR_KPARAM_INFO
	.align		4
.L_49:
        /*0118*/ 	.byte	0x04, 0x17
        /*011a*/ 	.short	(.L_51 - .L_50)
.L_50:
        /*011c*/ 	.word	0x00000000
        /*0120*/ 	.short	0x0002
        /*0122*/ 	.short	0x0010
        /*0124*/ 	.byte	0x00, 0xf5, 0x21, 0x00


	//----- nvinfo : EIATTR_KPARAM_INFO
	.align		4
.L_51:
        /*0128*/ 	.byte	0x04, 0x17
        /*012a*/ 	.short	(.L_53 - .L_52)
.L_52:
        /*012c*/ 	.word	0x00000000
        /*0130*/ 	.short	0x0001
        /*0132*/ 	.short	0x0008
        /*0134*/ 	.byte	0x00, 0xf5, 0x21, 0x00


	//----- nvinfo : EIATTR_KPARAM_INFO
	.align		4
.L_53:
        /*0138*/ 	.byte	0x04, 0x17
        /*013a*/ 	.short	(.L_55 - .L_54)
.L_54:
        /*013c*/ 	.word	0x00000000
        /*0140*/ 	.short	0x0000
        /*0142*/ 	.short	0x0000
        /*0144*/ 	.byte	0x00, 0xf0, 0x11, 0x00


	//----- nvinfo : EIATTR_SPARSE_MMA_MASK
	.align		4
.L_55:
        /*0148*/ 	.byte	0x03, 0x50
        /*014a*/ 	.short	0x0000


	//----- nvinfo : EIATTR_MAXREG_COUNT
	.align		4
        /*014c*/ 	.byte	0x03, 0x1b
        /*014e*/ 	.short	0x00ff


	//----- nvinfo : EIATTR_MERCURY_ISA_VERSION
	.align		4
        /*0150*/ 	.byte	0x03, 0x5f
        /*0152*/ 	.short	0x0101


	//----- nvinfo : EIATTR_VRC_CTA_INIT_COUNT
	.align		4
        /*0154*/ 	.byte	0x02, 0x4a
	.zero		1
	.zero		1


	//----- nvinfo : EIATTR_EXIT_INSTR_OFFSETS
	.align		4
        /*0158*/ 	.byte	0x04, 0x1c
        /*015a*/ 	.short	(.L_57 - .L_56)


	//   ....[0]....
.L_56:
        /*015c*/ 	.word	0x00000070


	//   ....[1]....
        /*0160*/ 	.word	0x00000100


	//   ....[2]....
        /*0164*/ 	.word	0x00000b00


	//----- nvinfo : EIATTR_CRS_STACK_SIZE
	.align		4
.L_57:
        /*0168*/ 	.byte	0x04, 0x1e
        /*016a*/ 	.short	(.L_59 - .L_58)
.L_58:
        /*016c*/ 	.word	0x00000000


	//----- nvinfo : EIATTR_CBANK_PARAM_SIZE
	.align		4
.L_59:
        /*0170*/ 	.byte	0x03, 0x19
        /*0172*/ 	.short	0x0098


	//----- nvinfo : EIATTR_PARAM_CBANK
	.align		4
        /*0174*/ 	.byte	0x04, 0x0a
        /*0176*/ 	.short	(.L_61 - .L_60)
	.align		4
.L_60:
        /*0178*/ 	.word	index@(.nv.constant0._Z16llg_cart_apply32iPKfS0_S0_S0_S0_S0_S0_S0_S0_S0_S0_S0_S0_PfS1_S1_S1_ff)
        /*017c*/ 	.short	0x0380
        /*017e*/ 	.short	0x0098


	//----- nvinfo : EIATTR_SW_WAR
	.align		4
.L_61:
        /*0180*/ 	.byte	0x04, 0x36
        /*0182*/ 	.short	(.L_63 - .L_62)
.L_62:
        /*0184*/ 	.word	0x00000008
.L_63:


//--------------------- .nv.callgraph             --------------------------
	.section	.nv.callgraph,"",@"SHT_CUDA_CALLGRAPH"
	.align	4
	.sectionentsize	8
	.align		4
        /*0000*/ 	.word	0x00000000
	.align		4
        /*0004*/ 	.word	0xffffffff
	.align		4
        /*0008*/ 	.word	0x00000000
	.align		4
        /*000c*/ 	.word	0xfffffffe
	.align		4
        /*0010*/ 	.word	0x00000000
	.align		4
        /*0014*/ 	.word	0xfffffffd
	.align		4
        /*0018*/ 	.word	0x00000000
	.align		4
        /*001c*/ 	.word	0xfffffffc


//--------------------- .text._Z16llg_cart_apply32iPKfS0_S0_S0_S0_S0_S0_S0_S0_S0_S0_S0_S0_PfS1_S1_S1_ff --------------------------
	.section	.text._Z16llg_cart_apply32iPKfS0_S0_S0_S0_S0_S0_S0_S0_S0_S0_S0_S0_PfS1_S1_S1_ff,"ax",@progbits
	.align	128
        .global         _Z16llg_cart_apply32iPKfS0_S0_S0_S0_S0_S0_S0_S0_S0_S0_S0_S0_PfS1_S1_S1_ff
        .type           _Z16llg_cart_apply32iPKfS0_S0_S0_S0_S0_S0_S0_S0_S0_S0_S0_S0_PfS1_S1_S1_ff,@function
        .size           _Z16llg_cart_apply32iPKfS0_S0_S0_S0_S0_S0_S0_S0_S0_S0_S0_S0_PfS1_S1_S1_ff,(.L_x_34 - _Z16llg_cart_apply32iPKfS0_S0_S0_S0_S0_S0_S0_S0_S0_S0_S0_S0_PfS1_S1_S1_ff)
        .other          _Z16llg_cart_apply32iPKfS0_S0_S0_S0_S0_S0_S0_S0_S0_S0_S0_S0_PfS1_S1_S1_ff,@"STO_CUDA_ENTRY STV_DEFAULT"
_Z16llg_cart_apply32iPKfS0_S0_S0_S0_S0_S0_S0_S0_S0_S0_S0_S0_PfS1_S1_S1_ff:
.text._Z16llg_cart_apply32iPKfS0_S0_S0_S0_S0_S0_S0_S0_S0_S0_S0_S0_PfS1_S1_S1_ff:
[----:B------:R-:W-:Y:S01]  /*0000*/  LDC R1, c[0x0][0x37c] ;  /* 0x0000df00ff017b82 */ /* 0x000fe20000000800 */
[----:B------:R-:W0:Y:S01]  /*0010*/  S2R R2, SR_CTAID.X ;  /* 0x0000000000027919 */ /* 0x000e220000002500 */
[----:B------:R-:W0:Y:S01]  /*0020*/  LDCU UR4, c[0x0][0x360] ;  /* 0x00006c00ff0477ac */ /* 0x000e220008000800 */
[----:B------:R-:W0:Y:S01]  /*0030*/  S2R R3, SR_TID.X ;  /* 0x0000000000037919 */ /* 0x000e220000002100 */
[----:B------:R-:W1:Y:S01]  /*0040*/  LDCU UR5, c[0x0][0x380] ;  /* 0x00007000ff0577ac */ /* 0x000e620008000800 */
[----:B0-----:R-:W-:-:S05]  /*0050*/  IMAD R2, R2, UR4, R3 ;  /* 0x0000000402027c24 */ /* 0x001fca000f8e0203 */
[----:B-1----:R-:W-:-:S13]  /*0060*/  ISETP.GE.AND P0, PT, R2, UR5, PT ;  /* 0x0000000502007c0c */ /* 0x002fda000bf06270 */
[----:B------:R-:W-:Y:S05]  /*0070*/  @P0 EXIT ;  /* 0x000000000000094d */ /* 0x000fea0003800000 */
[----:B------:R-:W0:Y:S01]  /*0080*/  LDC.64 R10, c[0x0][0x3a0] ;  /* 0x0000e800ff0a7b82 */ /* 0x000e220000000a00 */
[----:B------:R-:W1:Y:S07]  /*0090*/  LDCU.64 UR20, c[0x0][0x358] ;  /* 0x00006b00ff1477ac */ /* 0x000e6e0008000a00 */
[----:B------:R-:W2:Y:S01]  /*00a0*/  LDC.64 R4, c[0x0][0x408] ;  /* 0x00010200ff047b82 */ /* 0x000ea20000000a00 */
[----:B0-----:R-:W-:-:S05]  /*00b0*/  IMAD.WIDE R10, R2, 0x4, R10 ;  /* 0x00000004020a7825 */ /* 0x001fca00078e020a */
[----:B-1----:R-:W3:Y:S01]  /*00c0*/  LDG.E R3, desc[UR20][R10.64] ;  /* 0x000000140a037981 */ /* 0x002ee2000c1e1900 */
[----:B--2---:R-:W-:Y:S01]  /*00d0*/  IMAD.WIDE R4, R2, 0x4, R4 ;  /* 0x0000000402047825 */ /* 0x004fe200078e0204 */
[----:B---3--:R-:W-:-:S04]  /*00e0*/  FSETP.GT.AND P0, PT, R3, RZ, PT ;  /* 0x000000ff0300720b */ /* 0x008fc80003f04000 */
[----:B------:R0:W-:Y:S09]  /*00f0*/  STG.E desc[UR20][R4.64], R3 ;  /* 0x0000000304007986 */ /* 0x0001f2000c101914 */
[----:B------:R-:W-:Y:S05]  /*0100*/  @!P0 EXIT ;  /* 0x000000000000894d */ /* 0x000fea0003800000 */
[----:B------:R-:W1:Y:S08]  /*0110*/  LDC.64 R14, c[0x0][0x3b0] ;  /* 0x0000ec00ff0e7b82 */ /* 0x000e700000000a00 */
[----:B------:R-:W2:Y:S08]  /*0120*/  LDC.64 R26, c[0x0][0x3c8] ;  /* 0x0000f200ff1a7b82 */ /* 0x000eb00000000a00 */
[----:B------:R-:W3:Y:S08]  /*0130*/  LDC.64 R28, c[0x0][0x3c0] ;  /* 0x0000f000ff1c7b82 */ /* 0x000ef00000000a00 */
[----:B------:R-:W4:Y:S08]  /*0140*/  LDC.64 R24, c[0x0][0x3a8] ;  /* 0x0000ea00ff187b82 */ /* 0x000f300000000a00 */
[----:B------:R-:W5:Y:S08]  /*0150*/  LDC.64 R20, c[0x0][0x3b8] ;  /* 0x0000ee00ff147b82 */ /* 0x000f700000000a00 */
[----:B------:R-:W5:Y:S08]  /*0160*/  LDC.64 R16, c[0x0][0x3e0] ;  /* 0x0000f800ff107b82 */ /* 0x000f700000000a00 */
[----:B------:R-:W5:Y:S08]  /*0170*/  LDC.64 R18, c[0x0][0x3d0] ;  /* 0x0000f400ff127b82 */ /* 0x000f700000000a00 */
[----:B------:R-:W5:Y:S08]  /*0180*/  LDC.64 R22, c[0x0][0x3e8] ;  /* 0x0000fa00ff167b82 */ /* 0x000f700000000a00 */
[----:B------:R-:W5:Y:S01]  /*0190*/  LDC.64 R12, c[0x0][0x3d8] ;  /* 0x0000f600ff0c7b82 */ /* 0x000f620000000a00 */
[----:B-1----:R-:W-:-:S04]  /*01a0*/  IMAD.WIDE R14, R2, 0x4, R14 ;  /* 0x00000004020e7825 */ /* 0x002fc800078e020e */
[C---:B--2---:R-:W-:Y:S02]  /*01b0*/  IMAD.WIDE R26, R2.reuse, 0x4, R26 ;  /* 0x00000004021a7825 */ /* 0x044fe400078e021a */
[----:B------:R-:W2:Y:S02]  /*01c0*/  LDG.E R14, desc[UR20][R14.64] ;  /* 0x000000140e0e7981 */ /* 0x000ea4000c1e1900 */
[C---:B---3--:R-:W-:Y:S02]  /*01d0*/  IMAD.WIDE R28, R2.reuse, 0x4, R28 ;  /* 0x00000004021c7825 */ /* 0x048fe400078e021c */
[----:B0-----:R0:W2:Y:S02]  /*01e0*/  LDG.E R5, desc[UR20][R26.64] ;  /* 0x000000141a057981 */ /* 0x0010a4000c1e1900 */
[C---:B----4-:R-:W-:Y:S02]  /*01f0*/  IMAD.WIDE R24, R2.reuse, 0x4, R24 ;  /* 0x0000000402187825 */ /* 0x050fe400078e0218 */
[----:B------:R-:W3:Y:S02]  /*0200*/  LDG.E R7, desc[UR20][R28.64] ;  /* 0x000000141c077981 */ /* 0x000ee4000c1e1900 */
[----:B-----5:R-:W-:-:S02]  /*0210*/  IMAD.WIDE R20, R2, 0x4, R20 ;  /* 0x0000000402147825 */ /* 0x020fc400078e0214 */
[----:B------:R-:W3:Y:S02]  /*0220*/  LDG.E R0, desc[UR20][R24.64] ;  /* 0x0000001418007981 */ /* 0x000ee4000c1e1900 */
[C---:B------:R-:W-:Y:S02]  /*0230*/  IMAD.WIDE R16, R2.reuse, 0x4, R16 ;  /* 0x0000000402107825 */ /* 0x040fe400078e0210 */
[----:B------:R-:W4:Y:S02]  /*0240*/  LDG.E R20, desc[UR20][R20.64] ;  /* 0x0000001414147981 */ /* 0x000f24000c1e1900 */
[C---:B------:R-:W-:Y:S02]  /*0250*/  IMAD.WIDE R18, R2.reuse, 0x4, R18 ;  /* 0x0000000402127825 */ /* 0x040fe400078e0212 */
[----:B------:R1:W5:Y:S02]  /*0260*/  LDG.E R4, desc[UR20][R16.64] ;  /* 0x0000001410047981 */ /* 0x000364000c1e1900 */
[----:B------:R-:W-:-:S02]  /*0270*/  IMAD.WIDE R22, R2, 0x4, R22 ;  /* 0x0000000402167825 */ /* 0x000fc400078e0216 */
[----:B------:R1:W4:Y:S02]  /*0280*/  LDG.E R9, desc[UR20][R18.64] ;  /* 0x0000001412097981 */ /* 0x000324000c1e1900 */
[----:B0-----:R-:W-:Y:S02]  /*0290*/  IMAD.WIDE R26, R2, 0x4, R12 ;  /* 0x00000004021a7825 */ /* 0x001fe400078e020c */
[----:B------:R0:W4:Y:S01]  /*02a0*/  LDG.E R6, desc[UR20][R22.64] ;  /* 0x0000001416067981 */ /* 0x000122000c1e1900 */
[----:B-1----:R-:W1:Y:S03]  /*02b0*/  LDC.64 R16, c[0x0][0x410] ;  /* 0x00010400ff107b82 */ /* 0x002e660000000a00 */
[----:B------:R-:W4:Y:S01]  /*02c0*/  LDG.E R8, desc[UR20][R26.64] ;  /* 0x000000141a087981 */ /* 0x000f22000c1e1900 */
[----:B-1----:R-:W-:-:S04]  /*02d0*/  FMUL R28, R16, R16 ;  /* 0x00000010101c7220 */ /* 0x002fc80000400000 */
[----:B------:R-:W1:Y:S02]  /*02e0*/  F2F.F64.F32 R12, R28 ;  /* 0x0000001c000c7310 */ /* 0x000e640000201800 */
[----:B-1----:R-:W-:-:S10]  /*02f0*/  DADD R12, R12, 1 ;  /* 0x3ff000000c0c7429 */ /* 0x002fd40000000000 */
[----:B------:R-:W-:Y:S02]  /*0300*/  R2UR UR7, R13 ;  /* 0x000000000d0772ca */ /* 0x000fe400000e0000 */
[----:B------:R-:W-:-:S11]  /*0310*/  R2UR UR6, R12 ;  /* 0x000000000c0672ca */ /* 0x000fd600000e0000 */
[----:B------:R-:W1:Y:S01]  /*0320*/  MUFU.RCP64H R13, UR7 ;  /* 0x00000007000d7d08 */ /* 0x000e620008001800 */
[----:B------:R-:W-:Y:S01]  /*0330*/  IMAD.U32 R19, RZ, RZ, UR7 ;  /* 0x00000007ff137e24 */ /* 0x000fe2000f8e00ff */
[----:B------:R-:W-:Y:S01]  /*0340*/  MOV R12, 0x1 ;  /* 0x00000001000c7802 */ /* 0x000fe20000000f00 */
[----:B------:R-:W-:-:S06]  /*0350*/  IMAD.U32 R18, RZ, RZ, UR6 ;  /* 0x00000006ff127e24 */ /* 0x000fcc000f8e00ff */
[----:B-1----:R-:W-:Y:S01]  /*0360*/  DFMA R18, R12, -R18, 1 ;  /* 0x3ff000000c12742b */ /* 0x002fe20000000812 */
[----:B------:R-:W1:Y:S07]  /*0370*/  F2F.F64.F32 R16, R17 ;  /* 0x0000001100107310 */ /* 0x000e6e0000201800 */
[----:B------:R-:W-:-:S08]  /*0380*/  DFMA R18, R18, R18, R18 ;  /* 0x000000121212722b */ /* 0x000fd00000000012 */
[----:B------:R-:W-:Y:S01]  /*0390*/  DFMA R18, R12, R18, R12 ;  /* 0x000000120c12722b */ /* 0x000fe2000000000c */
[----:B------:R-:W-:Y:S02]  /*03a0*/  IMAD.U32 R12, RZ, RZ, UR6 ;  /* 0x00000006ff0c7e24 */ /* 0x000fe4000f8e00ff */
[----:B------:R-:W-:Y:S01]  /*03b0*/  IMAD.U32 R13, RZ, RZ, UR7 ;  /* 0x00000007ff0d7e24 */ /* 0x000fe2000f8e00ff */
[----:B-1----:R-:W-:Y:S02]  /*03c0*/  R2UR UR4, R16 ;  /* 0x00000000100472ca */ /* 0x002fe400000e0000 */
[----:B------:R-:W-:-:S03]  /*03d0*/  R2UR UR5, R17 ;  /* 0x00000000110572ca */ /* 0x000fc600000e0000 */
[----:B------:R-:W-:-:S08]  /*03e0*/  DFMA R12, R18, -R12, 1 ;  /* 0x3ff00000120c742b */ /* 0x000fd0000000080c */
[----:B0-----:R-:W-:Y:S01]  /*03f0*/  DFMA R22, R18, R12, R18 ;  /* 0x0000000c1216722b */ /* 0x001fe20000000012 */
[----:B------:R-:W-:Y:S01]  /*0400*/  MOV R18, UR6 ;  /* 0x0000000600127c02 */ /* 0x000fe20008000f00 */
[----:B------:R-:W-:-:S06]  /*0410*/  IMAD.U32 R19, RZ, RZ, UR7 ;  /* 0x00000007ff137e24 */ /* 0x000fcc000f8e00ff */
[----:B------:R-:W-:-:S08]  /*0420*/  DMUL R12, R22, UR4 ;  /* 0x00000004160c7c28 */ /* 0x000fd00008000000 */
[----:B------:R-:W-:-:S08]  /*0430*/  DFMA R18, R12, -R18, UR4 ;  /* 0x000000040c127e2b */ /* 0x000fd00008000812 */
[----:B------:R-:W-:Y:S01]  /*0440*/  DFMA R12, R22, R18, R12 ;  /* 0x00000012160c722b */ /* 0x000fe2000000000c */
[----:B--2---:R-:W-:Y:S01]  /*0450*/  FADD R17, R5, -R14 ;  /* 0x8000000e05117221 */ /* 0x004fe20000000000 */
[----:B------:R-:W-:Y:S02]  /*0460*/  IMAD.U32 R14, RZ, RZ, UR5 ;  /* 0x00000005ff0e7e24 */ /* 0x000fe4000f8e00ff */
[----:B---3--:R-:W-:-:S06]  /*0470*/  FADD R21, R7, -R0 ;  /* 0x8000000007157221 */ /* 0x008fcc0000000000 */
[----:B------:R-:W-:Y:S01]  /*0480*/  FFMA R0, RZ, UR7, R13 ;  /* 0x00000007ff007c23 */ /* 0x000fe2000800000d */
[----:B------:R-:W-:-:S04]  /*0490*/  FSETP.GEU.AND P1, PT, |R14|, 6.5827683646048100446e-37, PT ;  /* 0x036000000e00780b */ /* 0x000fc80003f2e200 */
[----:B------:R-:W-:Y:S01]  /*04a0*/  FSETP.GT.AND P0, PT, |R0|, 1.469367938527859385e-39, PT ;  /* 0x001000000000780b */ /* 0x000fe20003f04200 */
[----:B-----5:R-:W-:Y:S01]  /*04b0*/  FMUL R23, R4, R21 ;  /* 0x0000001504177220 */ /* 0x020fe20000400000 */
[----:B----4-:R-:W-:Y:S01]  /*04c0*/  FADD R15, R9, -R20 ;  /* 0x80000014090f7221 */ /* 0x010fe20000000000 */
[C---:B------:R-:W-:Y:S01]  /*04d0*/  FMUL R19, R6.reuse, R17 ;  /* 0x0000001106137220 */ /* 0x040fe20000400000 */
[----:B------:R-:W-:-:S03]  /*04e0*/  FMUL R21, R6, R21 ;  /* 0x0000001506157220 */ /* 0x000fc60000400000 */
[----:B------:R-:W-:Y:S01]  /*04f0*/  FFMA R19, R4, R15, -R19 ;  /* 0x0000000f04137223 */ /* 0x000fe20000000813 */
[C---:B------:R-:W-:Y:S01]  /*0500*/  FFMA R23, R8.reuse, R17, -R23 ;  /* 0x0000001108177223 */ /* 0x040fe20000000817 */
[----:B------:R-:W-:Y:S02]  /*0510*/  FFMA R15, R8, R15, -R21 ;  /* 0x0000000f080f7223 */ /* 0x000fe40000000815 */
[----:B------:R-:W-:Y:S01]  /*0520*/  FMUL R17, R6, R19 ;  /* 0x0000001306117220 */ /* 0x000fe20000400000 */
[C---:B------:R-:W-:Y:S01]  /*0530*/  FMUL R21, R4.reuse, R23 ;  /* 0x0000001704157220 */ /* 0x040fe20000400000 */
[----:B------:R-:W-:Y:S02]  /*0540*/  FMUL R22, R4, R19 ;  /* 0x0000001304167220 */ /* 0x000fe40000400000 */
[----:B------:R-:W-:Y:S01]  /*0550*/  FFMA R20, R8, R23, -R17 ;  /* 0x0000001708147223 */ /* 0x000fe20000000811 */
[-C--:B------:R-:W-:Y:S01]  /*0560*/  FFMA R21, R6, R15.reuse, R21 ;  /* 0x0000000f06157223 */ /* 0x080fe20000000015 */
[----:B------:R-:W-:Y:S01]  /*0570*/  FFMA R22, R8, -R15, -R22 ;  /* 0x8000000f08167223 */ /* 0x000fe20000000816 */
[----:B------:R-:W-:Y:S06]  /*0580*/  @P0 BRA P1, `(.L_x_0) ;  /* 0x0000000000100947 */ /* 0x000fec0000800000 */
[----:B------:R-:W-:-:S07]  /*0590*/  MOV R0, 0x5b0 ;  /* 0x000005b000007802 */ /* 0x000fce0000000f00 */
[----:B------:R-:W-:Y:S05]  /*05a0*/  CALL.REL.NOINC `($__internal_0_$__cuda_sm20_div_rn_f64_full) ;  /* 0x0000000400587944 */ /* 0x000fea0003c00000 */
[----:B------:R-:W-:Y:S01]  /*05b0*/  MOV R12, UR4 ;  /* 0x00000004000c7c02 */ /* 0x000fe20008000f00 */
[----:B------:R-:W-:-:S07]  /*05c0*/  IMAD.U32 R13, RZ, RZ, UR5 ;  /* 0x00000005ff0d7e24 */ /* 0x000fce000f8e00ff */
.L_x_0:
[----:B------:R-:W0:Y:S01]  /*05d0*/  LDCU UR4, c[0x0][0x410] ;  /* 0x00008200ff0477ac */ /* 0x000e220008000800 */
[----:B------:R-:W1:Y:S01]  /*05e0*/  MUFU.RCP R0, R3 ;  /* 0x0000000300007308 */ /* 0x000e620000001000 */
[-C--:B------:R-:W-:Y:S01]  /*05f0*/  FMUL R16, R6, R7.reuse ;  /* 0x0000000706107220 */ /* 0x080fe20000400000 */
[----:B------:R-:W-:Y:S01]  /*0600*/  FMUL R18, R4, R7 ;  /* 0x0000000704127220 */ /* 0x000fe20000400000 */
[----:B------:R-:W-:Y:S05]  /*0610*/  BSSY.RECONVERGENT B0, `(.L_x_1) ;  /* 0x0000010000007945 */ /* 0x000fea0003800200 */
[----:B------:R2:W3:Y:S01]  /*0620*/  F2F.F32.F64 R12, R12 ;  /* 0x0000000c000c7310 */ /* 0x0004e20000301000 */
[----:B0-----:R-:W-:-:S02]  /*0630*/  IMAD.U32 R24, RZ, RZ, UR4 ;  /* 0x00000004ff187e24 */ /* 0x001fc4000f8e00ff */
[----:B-1----:R-:W-:Y:S01]  /*0640*/  FFMA R15, -R3, R0, 1 ;  /* 0x3f800000030f7423 */ /* 0x002fe20000000100 */
[----:B--2---:R-:W-:-:S04]  /*0650*/  FFMA R13, R9, R8, -R16 ;  /* 0x00000008090d7223 */ /* 0x004fc80000000810 */
[----:B------:R-:W0:Y:S01]  /*0660*/  FCHK P0, R24, R3 ;  /* 0x0000000318007302 */ /* 0x000e220000000000 */
[----:B------:R-:W-:Y:S01]  /*0670*/  FFMA R0, R0, R15, R0 ;  /* 0x0000000f00007223 */ /* 0x000fe20000000000 */
[----:B------:R-:W-:-:S03]  /*0680*/  FMUL R15, R6, R5 ;  /* 0x00000005060f7220 */ /* 0x000fc60000400000 */
[----:B------:R-:W-:Y:S01]  /*0690*/  FFMA R17, R0, UR4, RZ ;  /* 0x0000000400117c23 */ /* 0x000fe200080000ff */
[----:B------:R-:W-:Y:S01]  /*06a0*/  FFMA R14, R4, R9, -R15 ;  /* 0x00000009040e7223 */ /* 0x000fe2000000080f */
[----:B------:R-:W-:Y:S02]  /*06b0*/  FFMA R15, R5, R8, -R18 ;  /* 0x00000008050f7223 */ /* 0x000fe40000000812 */
[----:B------:R-:W-:-:S04]  /*06c0*/  FFMA R6, -R3, R17, UR4 ;  /* 0x0000000403067e23 */ /* 0x000fc80008000111 */
[----:B------:R-:W-:Y:S01]  /*06d0*/  FFMA R0, R0, R6, R17 ;  /* 0x0000000600007223 */ /* 0x000fe20000000011 */
[----:B0--3--:R-:W-:Y:S06]  /*06e0*/  @!P0 BRA `(.L_x_2) ;  /* 0x0000000000088947 */ /* 0x009fec0003800000 */
[----:B------:R-:W-:-:S07]  /*06f0*/  MOV R4, 0x710 ;  /* 0x0000071000047802 */ /* 0x000fce0000000f00 */
[----:B------:R-:W-:Y:S05]  /*0700*/  CALL.REL.NOINC `($__internal_3_$__cuda_sm3x_div_rn_noftz_f32_slowpath) ;  /* 0x0000001000307944 */ /* 0x000fea0003c00000 */
.L_x_2:
[----:B------:R-:W-:Y:S05]  /*0710*/  BSYNC.RECONVERGENT B0 ;  /* 0x0000000000007941 */ /* 0x000fea0003800200 */
.L_x_1:
[----:B------:R-:W0:Y:S08]  /*0720*/  LDC.64 R6, c[0x0][0x390] ;  /* 0x0000e400ff067b82 */ /* 0x000e300000000a00 */
[----:B------:R-:W1:Y:S08]  /*0730*/  LDC.64 R8, c[0x0][0x388] ;  /* 0x0000e200ff087b82 */ /* 0x000e700000000a00 */
[----:B------:R-:W2:Y:S01]  /*0740*/  LDC.64 R4, c[0x0][0x398] ;  /* 0x0000e600ff047b82 */ /* 0x000ea20000000a00 */
[----:B0-----:R-:W-:-:S06]  /*0750*/  IMAD.WIDE R6, R2, 0x4, R6 ;  /* 0x0000000402067825 */ /* 0x001fcc00078e0206 */
[----:B------:R-:W3:Y:S01]  /*0760*/  LDG.E R7, desc[UR20][R6.64] ;  /* 0x0000001406077981 */ /* 0x000ee2000c1e1900 */
[----:B-1----:R-:W-:-:S06]  /*0770*/  IMAD.WIDE R8, R2, 0x4, R8 ;  /* 0x0000000402087825 */ /* 0x002fcc00078e0208 */
[----:B------:R-:W4:Y:S01]  /*0780*/  LDG.E R9, desc[UR20][R8.64] ;  /* 0x0000001408097981 */ /* 0x000f22000c1e1900 */
[----:B--2---:R-:W-:-:S06]  /*0790*/  IMAD.WIDE R4, R2, 0x4, R4 ;  /* 0x0000000402047825 */ /* 0x004fcc00078e0204 */
[----:B------:R-:W2:Y:S01]  /*07a0*/  LDG.E R5, desc[UR20][R4.64] ;  /* 0x0000001404057981 */ /* 0x000ea2000c1e1900 */
[-C--:B------:R-:W-:Y:S01]  /*07b0*/  FFMA R13, -R20, R0.reuse, -R13 ;  /* 0x00000000140d7223 */ /* 0x080fe2000000090d */
[-C--:B------:R-:W-:Y:S01]  /*07c0*/  FFMA R14, R21, R0.reuse, R14 ;  /* 0x00000000150e7223 */ /* 0x080fe2000000000e */
[----:B------:R-:W-:Y:S01]  /*07d0*/  FFMA R22, R22, R0, R15 ;  /* 0x0000000016167223 */ /* 0x000fe2000000000f */
[----:B------:R-:W-:Y:S01]  /*07e0*/  BSSY.RECONVERGENT B0, `(.L_x_3) ;  /* 0x0000012000007945 */ /* 0x000fe20003800200 */
[----:B---3--:R-:W-:-:S04]  /*07f0*/  FFMA R13, R12, -R13, R7 ;  /* 0x8000000d0c0d7223 */ /* 0x008fc80000000007 */
[----:B------:R-:W-:Y:S01]  /*0800*/  FMUL R15, R13, R13 ;  /* 0x0000000d0d0f7220 */ /* 0x000fe20000400000 */
[----:B----4-:R-:W-:-:S04]  /*0810*/  FFMA R14, R12, -R14, R9 ;  /* 0x8000000e0c0e7223 */ /* 0x010fc80000000009 */
[----:B------:R-:W-:Y:S01]  /*0820*/  FFMA R15, R14, R14, R15 ;  /* 0x0000000e0e0f7223 */ /* 0x000fe2000000000f */
[----:B--2---:R-:W-:-:S04]  /*0830*/  FFMA R12, R12, -R22, R5 ;  /* 0x800000160c0c7223 */ /* 0x004fc80000000005 */
[----:B------:R-:W-:-:S05]  /*0840*/  FFMA R15, R12, R12, R15 ;  /* 0x0000000c0c0f7223 */ /* 0x000fca000000000f */
[----:B------:R-:W-:Y:S01]  /*0850*/  IADD3 R0, PT, PT, R15, -0xd000000, RZ ;  /* 0xf30000000f007810 */ /* 0x000fe20007ffe0ff */
[----:B------:R0:W1:Y:S03]  /*0860*/  MUFU.RSQ R4, R15 ;  /* 0x0000000f00047308 */ /* 0x0000660000001400 */
[----:B------:R-:W-:-:S13]  /*0870*/  ISETP.GT.U32.AND P0, PT, R0, 0x727fffff, PT ;  /* 0x727fffff0000780c */ /* 0x000fda0003f04070 */
[----:B0-----:R-:W-:Y:S05]  /*0880*/  @!P0 BRA `(.L_x_4) ;  /* 0x00000000000c8947 */ /* 0x001fea0003800000 */
[----:B------:R-:W-:-:S07]  /*0890*/  MOV R9, 0x8b0 ;  /* 0x000008b000097802 */ /* 0x000fce0000000f00 */
[----:B-1----:R-:W-:Y:S05]  /*08a0*/  CALL.REL.NOINC `($__internal_2_$__cuda_sm20_sqrt_rn_f32_slowpath) ;  /* 0x0000000c00687944 */ /* 0x002fea0003c00000 */
[----:B------:R-:W-:Y:S05]  /*08b0*/  BRA `(.L_x_5) ;  /* 0x0000000000107947 */ /* 0x000fea0003800000 */
.L_x_4:
[----:B-1----:R-:W-:Y:S01]  /*08c0*/  FMUL.FTZ R0, R15, R4 ;  /* 0x000000040f007220 */ /* 0x002fe20000410000 */
[----:B------:R-:W-:-:S03]  /*08d0*/  FMUL.FTZ R4, R4, 0.5 ;  /* 0x3f00000004047820 */ /* 0x000fc60000410000 */
[----:B------:R-:W-:-:S04]  /*08e0*/  FFMA R5, -R0, R0, R15 ;  /* 0x0000000000057223 */ /* 0x000fc8000000010f */
[----:B------:R-:W-:-:S07]  /*08f0*/  FFMA R0, R5, R4, R0 ;  /* 0x0000000405007223 */ /* 0x000fce0000000000 */
.L_x_5:
[----:B------:R-:W-:Y:S05]  /*0900*/  BSYNC.RECONVERGENT B0 ;  /* 0x0000000000007941 */ /* 0x000fea0003800200 */
.L_x_3:
[----:B------:R-:W-:Y:S01]  /*0910*/  VIADD R4, R0, 0x1800000 ;  /* 0x0180000000047836 */ /* 0x000fe20000000000 */
[----:B------:R-:W-:Y:S04]  /*0920*/  BSSY.RECONVERGENT B0, `(.L_x_6) ;  /* 0x000000c000007945 */ /* 0x000fe80003800200 */
[----:B------:R-:W-:-:S04]  /*0930*/  LOP3.LUT R4, R4, 0x7f800000, RZ, 0xc0, !PT ;  /* 0x7f80000004047812 */ /* 0x000fc800078ec0ff */
[----:B------:R-:W-:-:S13]  /*0940*/  ISETP.GT.U32.AND P0, PT, R4, 0x1ffffff, PT ;  /* 0x01ffffff0400780c */ /* 0x000fda0003f04070 */
[----:B------:R-:W-:Y:S05]  /*0950*/  @P0 BRA `(.L_x_7) ;  /* 0x0000000000100947 */ /* 0x000fea0003800000 */
[----:B------:R-:W-:-:S07]  /*0960*/  MOV R6, 0x980 ;  /* 0x0000098000067802 */ /* 0x000fce0000000f00 */
[----:B------:R-:W-:Y:S05]  /*0970*/  CALL.REL.NOINC `($__internal_1_$__cuda_sm20_rcp_rn_f32_slowpath) ;  /* 0x0000000800647944 */ /* 0x000fea0003c00000 */
[----:B------:R-:W-:Y:S01]  /*0980*/  IMAD.MOV.U32 R15, RZ, RZ, R5 ;  /* 0x000000ffff0f7224 */ /* 0x000fe200078e0005 */
[----:B------:R-:W-:Y:S06]  /*0990*/  BRA `(.L_x_8) ;  /* 0x0000000000107947 */ /* 0x000fec0003800000 */
.L_x_7:
[----:B------:R-:W0:Y:S02]  /*09a0*/  MUFU.RCP R15, R0 ;  /* 0x00000000000f7308 */ /* 0x000e240000001000 */
[----:B0-----:R-:W-:-:S04]  /*09b0*/  FFMA R4, R15, R0, -1 ;  /* 0xbf8000000f047423 */ /* 0x001fc80000000000 */
[----:B------:R-:W-:-:S04]  /*09c0*/  FADD.FTZ R4, -R4, -RZ ;  /* 0x800000ff04047221 */ /* 0x000fc80000010100 */
[----:B------:R-:W-:-:S07]  /*09d0*/  FFMA R15, R15, R4, R15 ;  /* 0x000000040f0f7223 */ /* 0x000fce000000000f */
.L_x_8:
[----:B------:R-:W-:Y:S05]  /*09e0*/  BSYNC.RECONVERGENT B0 ;  /* 0x0000000000007941 */ /* 0x000fea0003800200 */
.L_x_6:
[----:B------:R-:W0:Y:S01]  /*09f0*/  LDC.64 R4, c[0x0][0x3f0] ;  /* 0x0000fc00ff047b82 */ /* 0x000e220000000a00 */
[----:B------:R-:W-:-:S04]  /*0a00*/  FMUL R14, R3, R14 ;  /* 0x0000000e030e7220 */ /* 0x000fc80000400000 */
[----:B------:R-:W-:-:S03]  /*0a10*/  FMUL R17, R14, R15 ;  /* 0x0000000f0e117220 */ /* 0x000fc60000400000 */
[----:B------:R-:W1:Y:S08]  /*0a20*/  LDC.64 R6, c[0x0][0x3f8] ;  /* 0x0000fe00ff067b82 */ /* 0x000e700000000a00 */
[----:B------:R-:W2:Y:S01]  /*0a30*/  LDC.64 R8, c[0x0][0x400] ;  /* 0x00010000ff087b82 */ /* 0x000ea20000000a00 */
[----:B0-----:R-:W-:-:S05]  /*0a40*/  IMAD.WIDE R4, R2, 0x4, R4 ;  /* 0x0000000402047825 */ /* 0x001fca00078e0204 */
[----:B------:R-:W-:Y:S04]  /*0a50*/  STG.E desc[UR20][R4.64], R17 ;  /* 0x0000001104007986 */ /* 0x000fe8000c101914 */
[----:B------:R-:W3:Y:S01]  /*0a60*/  LDG.E R0, desc[UR20][R10.64] ;  /* 0x000000140a007981 */ /* 0x000ee2000c1e1900 */
[----:B-1----:R-:W-:-:S04]  /*0a70*/  IMAD.WIDE R6, R2, 0x4, R6 ;  /* 0x0000000402067825 */ /* 0x002fc800078e0206 */
[----:B---3--:R-:W-:-:S04]  /*0a80*/  FMUL R0, R13, R0 ;  /* 0x000000000d007220 */ /* 0x008fc80000400000 */
[----:B------:R-:W-:-:S05]  /*0a90*/  FMUL R13, R0, R15 ;  /* 0x0000000f000d7220 */ /* 0x000fca0000400000 */
[----:B------:R-:W-:Y:S04]  /*0aa0*/  STG.E desc[UR20][R6.64], R13 ;  /* 0x0000000d06007986 */ /* 0x000fe8000c101914 */
[----:B------:R-:W3:Y:S02]  /*0ab0*/  LDG.E R3, desc[UR20][R10.64] ;  /* 0x000000140a037981 */ /* 0x000ee4000c1e1900 */
[----:B---3--:R-:W-:Y:S01]  /*0ac0*/  FMUL R12, R12, R3 ;  /* 0x000000030c0c7220 */ /* 0x008fe20000400000 */
[----:B--2---:R-:W-:-:S04]  /*0ad0*/  IMAD.WIDE R2, R2, 0x4, R8 ;  /* 0x0000000402027825 */ /* 0x004fc800078e0208 */
[----:B------:R-:W-:-:S05]  /*0ae0*/  FMUL R15, R12, R15 ;  /* 0x0000000f0c0f7220 */ /* 0x000fca0000400000 */
[----:B------:R-:W-:Y:S01]  /*0af0*/  STG.E desc[UR20][R2.64], R15 ;  /* 0x0000000f02007986 */ /* 0x000fe2000c101914 */
[----:B------:R-:W-:Y:S05]  /*0b00*/  EXIT ;  /* 0x000000000000794d */ /* 0x000fea0003800000 */
        .weak           $__internal_0_$__cuda_sm20_div_rn_f64_full
        .type           $__internal_0_$__cuda_sm20_div_rn_f64_full,@function
        .size           $__internal_0_$__cuda_sm20_div_rn_f64_full,($__internal_1_$__cuda_sm20_rcp_rn_f32_slowpath - $__internal_0_$__cuda_sm20_div_rn_f64_full)
$__internal_0_$__cuda_sm20_div_rn_f64_full:
[----:B------:R-:W-:Y:S01]  /*0b10*/  MOV R12, UR7 ;  /* 0x00000007000c7c02 */ /* 0x000fe20008000f00 */
[----:B------:R-:W-:Y:S01]  /*0b20*/  UMOV UR8, UR6 ;  /* 0x0000000600087c82 */ /* 0x000fe20008000000 */
[----:B------:R-:W-:Y:S01]  /*0b30*/  UMOV UR9, UR7 ;  /* 0x0000000700097c82 */ /* 0x000fe20008000000 */
[----:B------:R-:W-:Y:S01]  /*0b40*/  ULOP3.LUT UR10, UR7, 0x800fffff, URZ, 0xc0, !UPT ;  /* 0x800fffff070a7892 */ /* 0x000fe2000f8ec0ff */
[----:B------:R-:W-:Y:S01]  /*0b50*/  FSETP.GEU.AND P0, PT, |R12|, 1.469367938527859385e-39, PT ;  /* 0x001000000c00780b */ /* 0x000fe20003f0e200 */
[----:B------:R-:W-:Y:S01]  /*0b60*/  IMAD.U32 R12, RZ, RZ, UR8 ;  /* 0x00000008ff0c7e24 */ /* 0x000fe2000f8e00ff */
[----:B------:R-:W-:Y:S01]  /*0b70*/  ULOP3.LUT UR12, UR7, 0x7ff00000, URZ, 0xc0, !UPT ;  /* 0x7ff00000070c7892 */ /* 0x000fe2000f8ec0ff */
[----:B------:R-:W-:Y:S01]  /*0b80*/  IMAD.U32 R13, RZ, RZ, UR9 ;  /* 0x00000009ff0d7e24 */ /* 0x000fe2000f8e00ff */
[----:B------:R-:W-:Y:S01]  /*0b90*/  ULOP3.LUT UR11, UR10, 0x3ff00000, URZ, 0xfc, !UPT ;  /* 0x3ff000000a0b7892 */ /* 0x000fe2000f8efcff */
[----:B------:R-:W-:Y:S01]  /*0ba0*/  IMAD.MOV.U32 R14, RZ, RZ, 0x1 ;  /* 0x00000001ff0e7424 */ /* 0x000fe200078e00ff */
[----:B------:R-:W-:Y:S01]  /*0bb0*/  UMOV UR7, UR5 ;  /* 0x0000000500077c82 */ /* 0x000fe20008000000 */
[----:B------:R-:W-:Y:S01]  /*0bc0*/  UMOV UR10, UR6 ;  /* 0x00000006000a7c82 */ /* 0x000fe20008000000 */
[----:B------:R-:W-:Y:S01]  /*0bd0*/  UMOV UR6, UR4 ;  /* 0x0000000400067c82 */ /* 0x000fe20008000000 */
[----:B------:R-:W-:Y:S01]  /*0be0*/  ULOP3.LUT UR4, UR7, 0x7ff00000, URZ, 0xc0, !UPT ;  /* 0x7ff0000007047892 */ /* 0x000fe2000f8ec0ff */
[----:B------:R-:W-:-:S03]  /*0bf0*/  UMOV UR14, 0x1ca00000 ;  /* 0x1ca00000000e7882 */ /* 0x000fc60000000000 */
[----:B------:R-:W-:Y:S01]  /*0c00*/  VOTEU.ANY UP0, P0 ;  /* 0x0000000000ff7886 */ /* 0x000fe20000000100 */
[----:B------:R-:W-:Y:S01]  /*0c10*/  PLOP3.LUT P0, PT, PT, PT, UP0, 0x80, 0x8 ;  /* 0x000000000008781c */ /* 0x000fe20003f0f008 */
[----:B------:R-:W-:Y:S02]  /*0c20*/  UISETP.GE.U32.AND UP1, UPT, UR4, UR12, UPT ;  /* 0x0000000c0400728c */ /* 0x000fe4000bf26070 */
[----:B------:R-:W-:Y:S02]  /*0c30*/  UMOV UR13, UR4 ;  /* 0x00000004000d7c82 */ /* 0x000fe40008000000 */
[----:B------:R-:W-:-:S04]  /*0c40*/  USEL UR5, UR14, 0x63400000, !UP1 ;  /* 0x634000000e057887 */ /* 0x000fc8000c800000 */
[----:B------:R-:W-:-:S04]  /*0c50*/  ULOP3.LUT UR5, UR5, 0x800fffff, UR7, 0xf8, !UPT ;  /* 0x800fffff05057892 */ /* 0x000fc8000f8ef807 */
[----:B------:R-:W-:-:S10]  /*0c60*/  @!P0 DMUL R12, R12, 8.98846567431157953865e+307 ;  /* 0x7fe000000c0c8828 */ /* 0x000fd40000000000 */
[----:B------:R-:W-:Y:S02]  /*0c70*/  @!P0 R2UR UR17, R13 ;  /* 0x000000000d1182ca */ /* 0x000fe400000e0000 */
[----:B------:R-:W-:-:S11]  /*0c80*/  @!P0 R2UR UR16, R12 ;  /* 0x000000000c1082ca */ /* 0x000fd600000e0000 */
[----:B------:R-:W-:Y:S02]  /*0c90*/  @!UP0 UMOV UR11, UR17 ;  /* 0x00000011000b8c82 */ /* 0x000fe40008000000 */
[----:B------:R-:W0:Y:S01]  /*0ca0*/  MUFU.RCP64H R15, UR11 ;  /* 0x0000000b000f7d08 */ /* 0x000e220008001800 */
[----:B------:R-:W-:Y:S01]  /*0cb0*/  @!UP0 UMOV UR10, UR16 ;  /* 0x00000010000a8c82 */ /* 0x000fe20008000000 */
[----:B------:R-:W-:Y:S01]  /*0cc0*/  IMAD.U32 R13, RZ, RZ, UR11 ;  /* 0x0000000bff0d7e24 */ /* 0x000fe2000f8e00ff */
[----:B------:R-:W-:Y:S01]  /*0cd0*/  MOV R12, UR10 ;  /* 0x0000000a000c7c02 */ /* 0x000fe20008000f00 */
[----:B------:R-:W-:Y:S01]  /*0ce0*/  IMAD.U32 R19, RZ, RZ, UR11 ;  /* 0x0000000bff137e24 */ /* 0x000fe2000f8e00ff */
[----:B------:R-:W-:-:S04]  /*0cf0*/  MOV R18, UR10 ;  /* 0x0000000a00127c02 */ /* 0x000fc80008000f00 */
[----:B0-----:R-:W-:-:S08]  /*0d00*/  DFMA R12, R14, -R12, 1 ;  /* 0x3ff000000e0c742b */ /* 0x001fd0000000080c */
[----:B------:R-:W-:-:S08]  /*0d10*/  DFMA R12, R12, R12, R12 ;  /* 0x0000000c0c0c722b */ /* 0x000fd0000000000c */
[----:B------:R-:W-:Y:S01]  /*0d20*/  DFMA R14, R14, R12, R14 ;  /* 0x0000000c0e0e722b */ /* 0x000fe2000000000e */
[----:B------:R-:W-:Y:S02]  /*0d30*/  IMAD.U32 R12, RZ, RZ, UR7 ;  /* 0x00000007ff0c7e24 */ /* 0x000fe4000f8e00ff */
[----:B------:R-:W-:Y:S02]  /*0d40*/  IMAD.U32 R13, RZ, RZ, UR7 ;  /* 0x00000007ff0d7e24 */ /* 0x000fe4000f8e00ff */
[----:B------:R-:W-:Y:S01]  /*0d50*/  IMAD.U32 R13, RZ, RZ, UR5 ;  /* 0x00000005ff0d7e24 */ /* 0x000fe2000f8e00ff */
[----:B------:R-:W-:Y:S02]  /*0d60*/  FSETP.GEU.AND P0, PT, |R12|, 1.469367938527859385e-39, PT ;  /* 0x001000000c00780b */ /* 0x000fe40003f0e200 */
[----:B------:R-:W-:Y:S01]  /*0d70*/  DFMA R18, R14, -R18, 1 ;  /* 0x3ff000000e12742b */ /* 0x000fe20000000812 */
[----:B------:R-:W-:-:S07]  /*0d80*/  MOV R12, UR6 ;  /* 0x00000006000c7c02 */ /* 0x000fce0008000f00 */
[----:B------:R-:W-:-:S03]  /*0d90*/  DFMA R18, R14, R18, R14 ;  /* 0x000000120e12722b */ /* 0x000fc6000000000e */
[----:B------:R-:W-:Y:S08]  /*0da0*/  @P0 BRA `(.L_x_9) ;  /* 0x0000000000340947 */ /* 0x000ff00003800000 */
[----:B------:R-:W-:Y:S01]  /*0db0*/  ULOP3.LUT UR5, UR9, 0x7ff00000, URZ, 0xc0, !UPT ;  /* 0x7ff0000009057892 */ /* 0x000fe2000f8ec0ff */
[----:B------:R-:W-:-:S03]  /*0dc0*/  IMAD.MOV.U32 R14, RZ, RZ, RZ ;  /* 0x000000ffff0e7224 */ /* 0x000fc600078e00ff */
[----:B------:R-:W-:-:S04]  /*0dd0*/  UISETP.GE.U32.AND UP1, UPT, UR4, UR5, UPT ;  /* 0x000000050400728c */ /* 0x000fc8000bf26070 */
[----:B------:R-:W-:-:S04]  /*0de0*/  USEL UR5, UR14, 0x63400000, !UP1 ;  /* 0x634000000e057887 */ /* 0x000fc8000c800000 */
[----:B------:R-:W-:-:S04]  /*0df0*/  ULOP3.LUT UR5, UR5, 0x80000000, UR7, 0xf8, !UPT ;  /* 0x8000000005057892 */ /* 0x000fc8000f8ef807 */
[----:B------:R-:W-:-:S06]  /*0e00*/  ULOP3.LUT UR5, UR5, 0x100000, URZ, 0xfc, !UPT ;  /* 0x0010000005057892 */ /* 0x000fcc000f8efcff */
[----:B------:R-:W-:-:S06]  /*0e10*/  MOV R15, UR5 ;  /* 0x00000005000f7c02 */ /* 0x000fcc0008000f00 */
[----:B------:R-:W-:-:S10]  /*0e20*/  DFMA R12, R12, 2, -R14 ;  /* 0x400000000c0c782b */ /* 0x000fd4000000080e */
[----:B------:R-:W-:Y:S02]  /*0e30*/  R2UR UR18, R12 ;  /* 0x000000000c1272ca */ /* 0x000fe400000e0000 */
[----:B------:R-:W-:-:S11]  /*0e40*/  R2UR UR19, R13 ;  /* 0x000000000d1372ca */ /* 0x000fd600000e0000 */
[----:B------:R-:W-:Y:S02]  /*0e50*/  IMAD.U32 R12, RZ, RZ, UR18 ;  /* 0x00000012ff0c7e24 */ /* 0x000fe4000f8e00ff */
[----:B------:R-:W-:Y:S01]  /*0e60*/  MOV R13, UR19 ;  /* 0x00000013000d7c02 */ /* 0x000fe20008000f00 */
[----:B------:R-:W-:-:S12]  /*0e70*/  ULOP3.LUT UR13, UR19, 0x7ff00000, URZ, 0xc0, !UPT ;  /* 0x7ff00000130d7892 */ /* 0x000fd8000f8ec0ff */
.L_x_9:
[----:B------:R-:W-:Y:S01]  /*0e80*/  @!UP0 ULOP3.LUT UR12, UR17, 0x7ff00000, URZ, 0xc0, !UPT ;  /* 0x7ff00000110c8892 */ /* 0x000fe2000f8ec0ff */
[----:B------:R-:W-:Y:S01]  /*0e90*/  DMUL R16, R18, R12 ;  /* 0x0000000c12107228 */ /* 0x000fe20000000000 */
[----:B------:R-:W-:Y:S02]  /*0ea0*/  UIADD3 UR5, UPT, UPT, UR13, -0x1, URZ ;  /* 0xffffffff0d057890 */ /* 0x000fe4000fffe0ff */
[----:B------:R-:W-:Y:S02]  /*0eb0*/  UIADD3 UR15, UPT, UPT, UR12, -0x1, URZ ;  /* 0xffffffff0c0f7890 */ /* 0x000fe4000fffe0ff */
[----:B------:R-:W-:-:S03]  /*0ec0*/  UISETP.GT.U32.AND UP0, UPT, UR5, 0x7feffffe, UPT ;  /* 0x7feffffe0500788c */ /* 0x000fc6000bf04070 */
[----:B------:R-:W-:Y:S01]  /*0ed0*/  DFMA R14, R16, -UR10, R12 ;  /* 0x8000000a100e7c2b */ /* 0x000fe2000800000c */
[----:B------:R-:W-:-:S07]  /*0ee0*/  UISETP.GT.U32.OR UP0, UPT, UR15, 0x7feffffe, UP0 ;  /* 0x7feffffe0f00788c */ /* 0x000fce0008704470 */
[----:B------:R-:W-:Y:S02]  /*0ef0*/  DFMA R14, R18, R14, R16 ;  /* 0x0000000e120e722b */ /* 0x000fe40000000010 */
[----:B------:R-:W-:Y:S09]  /*0f00*/  BRA.U UP0, `(.L_x_10) ;  /* 0x0000000100907547 */ /* 0x000ff2000b800000 */
[----:B------:R-:W-:Y:S01]  /*0f10*/  ULOP3.LUT UR5, UR9, 0x7ff00000, URZ, 0xc0, !UPT ;  /* 0x7ff0000009057892 */ /* 0x000fe2000f8ec0ff */
[----:B------:R-:W-:-:S03]  /*0f20*/  IMAD.U32 R16, RZ, RZ, UR4 ;  /* 0x00000004ff107e24 */ /* 0x000fc6000f8e00ff */
[----:B------:R-:W-:Y:S02]  /*0f30*/  UISETP.GE.U32.AND UP0, UPT, UR4, UR5, UPT ;  /* 0x000000050400728c */ /* 0x000fe4000bf06070 */
[----:B------:R-:W-:Y:S02]  /*0f40*/  MOV R17, UR5 ;  /* 0x0000000500117c02 */ /* 0x000fe40008000f00 */
[----:B------:R-:W-:Y:S02]  /*0f50*/  USEL UR14, UR14, 0x63400000, !UP0 ;  /* 0x634000000e0e7887 */ /* 0x000fe4000c000000 */
[----:B------:R-:W-:-:S04]  /*0f60*/  VIADDMNMX R16, R16, -R17, 0xb9600000, !PT ;  /* 0xb960000010107446 */ /* 0x000fc80007800911 */
[----:B------:R-:W-:-:S05]  /*0f70*/  VIMNMX R16, PT, PT, R16, 0x46a00000, PT ;  /* 0x46a0000010107848 */ /* 0x000fca0003fe0100 */
[----:B------:R-:W-:Y:S02]  /*0f80*/  VIADD R23, R16, -UR14 ;  /* 0x8000000e10177c36 */ /* 0x000fe40008000000 */
[----:B------:R-:W-:-:S03]  /*0f90*/  IMAD.MOV.U32 R16, RZ, RZ, RZ ;  /* 0x000000ffff107224 */ /* 0x000fc600078e00ff */
[----:B------:R-:W-:-:S06]  /*0fa0*/  IADD3 R17, PT, PT, R23, 0x7fe00000, RZ ;  /* 0x7fe0000017117810 */ /* 0x000fcc0007ffe0ff */
[----:B------:R-:W-:-:S10]  /*0fb0*/  DMUL R18, R14, R16 ;  /* 0x000000100e127228 */ /* 0x000fd40000000000 */
[----:B------:R-:W-:Y:S02]  /*0fc0*/  R2UR UR5, R19 ;  /* 0x00000000130572ca */ /* 0x000fe400000e0000 */
[----:B------:R-:W-:-:S11]  /*0fd0*/  R2UR UR4, R18 ;  /* 0x00000000120472ca */ /* 0x000fd600000e0000 */
[----:B------:R-:W-:-:S04]  /*0fe0*/  MOV R18, UR5 ;  /* 0x0000000500127c02 */ /* 0x000fc80008000f00 */
[----:B------:R-:W-:-:S13]  /*0ff0*/  FSETP.GTU.AND P0, PT, |R18|, 1.469367938527859385e-39, PT ;  /* 0x001000001200780b */ /* 0x000fda0003f0c200 */
[----:B------:R-:W-:Y:S05]  /*1000*/  @P0 BRA `(.L_x_11) ;  /* 0x0000000000b40947 */ /* 0x000fea0003800000 */
[----:B------:R-:W-:Y:S01]  /*1010*/  DFMA R12, R14, -UR10, R12 ;  /* 0x8000000a0e0c7c2b */ /* 0x000fe2000800000c */
[----:B------:R-:W-:-:S09]  /*1020*/  IMAD.MOV.U32 R16, RZ, RZ, RZ ;  /* 0x000000ffff107224 */ /* 0x000fd200078e00ff */
[----:B------:R-:W-:Y:S02]  /*1030*/  R2UR UR7, R13 ;  /* 0x000000000d0772ca */ /* 0x000fe400000e0000 */
[----:B------:R-:W-:-:S11]  /*1040*/  R2UR UR6, R12 ;  /* 0x000000000c0672ca */ /* 0x000fd600000e0000 */
[----:B------:R-:W-:Y:S01]  /*1050*/  FSETP.NEU.AND P0, PT, RZ, UR7, PT ;  /* 0x00000007ff007c0b */ /* 0x000fe2000bf0d000 */
[----:B------:R-:W-:-:S06]  /*1060*/  ULOP3.LUT UR8, UR7, 0x80000000, UR9, 0x48, !UPT ;  /* 0x8000000007087892 */ /* 0x000fcc000f8e4809 */
[----:B------:R-:W-:-:S06]  /*1070*/  LOP3.LUT R17, R17, UR8, RZ, 0xfc, !PT ;  /* 0x0000000811117c12 */ /* 0x000fcc000f8efcff */
[----:B------:R-:W-:Y:S05]  /*1080*/  @!P0 BRA `(.L_x_11) ;  /* 0x0000000000948947 */ /* 0x000fea0003800000 */
[C---:B------:R-:W-:Y:S01]  /*1090*/  IADD3 R13, PT, PT, -R23.reuse, RZ, RZ ;  /* 0x000000ff170d7210 */ /* 0x040fe20007ffe1ff */
[----:B------:R-:W-:Y:S01]  /*10a0*/  IMAD.MOV.U32 R12, RZ, RZ, RZ ;  /* 0x000000ffff0c7224 */ /* 0x000fe200078e00ff */
[----:B------:R-:W-:-:S05]  /*10b0*/  IADD3 R23, PT, PT, -R23, -0x43300000, RZ ;  /* 0xbcd0000017177810 */ /* 0x000fca0007ffe1ff */
[----:B------:R-:W-:Y:S02]  /*10c0*/  DFMA R12, -R12, UR4, R14 ;  /* 0x000000040c0c7c2b */ /* 0x000fe4000800010e */
[----:B------:R-:W-:-:S08]  /*10d0*/  DMUL.RP R14, R14, R16 ;  /* 0x000000100e0e7228 */ /* 0x000fd00000008000 */
[----:B------:R-:W-:Y:S02]  /*10e0*/  FSETP.NEU.AND P0, PT, |R13|, R23, PT ;  /* 0x000000170d00720b */ /* 0x000fe40003f0d200 */
[----:B------:R-:W-:Y:S02]  /*10f0*/  LOP3.LUT R12, R15, UR8, RZ, 0x3c, !PT ;  /* 0x000000080f0c7c12 */ /* 0x000fe4000f8e3cff */
[----:B------:R-:W-:Y:S02]  /*1100*/  FSEL R14, R14, UR4, !P0 ;  /* 0x000000040e0e7c08 */ /* 0x000fe4000c000000 */
[----:B------:R-:W-:Y:S02]  /*1110*/  FSEL R12, R12, UR5, !P0 ;  /* 0x000000050c0c7c08 */ /* 0x000fe4000c000000 */
[----:B------:R-:W-:Y:S02]  /*1120*/  R2UR UR4, R14 ;  /* 0x000000000e0472ca */ /* 0x000fe400000e0000 */
[----:B------:R-:W-:Y:S01]  /*1130*/  R2UR UR5, R12 ;  /* 0x000000000c0572ca */ /* 0x000fe200000e0000 */
[----:B------:R-:W-:-:S14]  /*1140*/  BRA `(.L_x_11) ;  /* 0x0000000000647947 */ /* 0x000fdc0003800000 */
.L_x_10:
[----:B------:R-:W-:Y:S01]  /*1150*/  MOV R12, UR6 ;  /* 0x00000006000c7c02 */ /* 0x000fe20008000f00 */
[----:B------:R-:W-:-:S06]  /*1160*/  IMAD.U32 R13, RZ, RZ, UR7 ;  /* 0x00000007ff0d7e24 */ /* 0x000fcc000f8e00ff */
[----:B------:R-:W-:-:S14]  /*1170*/  DSETP.NAN.AND P0, PT, R12, UR6, PT ;  /* 0x000000060c007e2a */ /* 0x000fdc000bf08000 */
[----:B------:R-:W-:Y:S05]  /*1180*/  @P0 BRA `(.L_x_12) ;  /* 0x00000000004c0947 */ /* 0x000fea0003800000 */
[----:B------:R-:W-:Y:S01]  /*1190*/  MOV R12, UR8 ;  /* 0x00000008000c7c02 */ /* 0x000fe20008000f00 */
[----:B------:R-:W-:-:S06]  /*11a0*/  IMAD.U32 R13, RZ, RZ, UR9 ;  /* 0x00000009ff0d7e24 */ /* 0x000fcc000f8e00ff */
[----:B------:R-:W-:-:S14]  /*11b0*/  DSETP.NAN.AND P0, PT, R12, UR8, PT ;  /* 0x000000080c007e2a */ /* 0x000fdc000bf08000 */
[----:B------:R-:W-:Y:S05]  /*11c0*/  @P0 BRA `(.L_x_13) ;  /* 0x0000000000300947 */ /* 0x000fea0003800000 */
[----:B------:R-:W-:Y:S01]  /*11d0*/  UISETP.NE.AND UP0, UPT, UR13, UR12, UPT ;  /* 0x0000000c0d00728c */ /* 0x000fe2000bf05270 */
[----:B------:R-:W-:Y:S01]  /*11e0*/  UMOV UR4, 0x0 ;  /* 0x0000000000047882 */ /* 0x000fe20000000000 */
[----:B------:R-:W-:-:S07]  /*11f0*/  UMOV UR5, 0xfff80000 ;  /* 0xfff8000000057882 */ /* 0x000fce0000000000 */
[----:B------:R-:W-:Y:S05]  /*1200*/  BRA.U !UP0, `(.L_x_11) ;  /* 0x0000000108347547 */ /* 0x000fea000b800000 */
[----:B------:R-:W-:Y:S02]  /*1210*/  UISETP.NE.AND UP0, UPT, UR13, 0x7ff00000, UPT ;  /* 0x7ff000000d00788c */ /* 0x000fe4000bf05270 */
[----:B------:R-:W-:Y:S02]  /*1220*/  ULOP3.LUT UR5, UR7, 0x80000000, UR9, 0x48, !UPT ;  /* 0x8000000007057892 */ /* 0x000fe4000f8e4809 */
[----:B------:R-:W-:-:S11]  /*1230*/  UISETP.EQ.OR UP0, UPT, UR12, URZ, !UP0 ;  /* 0x000000ff0c00728c */ /* 0x000fd6000c702670 */
[----:B------:R-:W-:Y:S01]  /*1240*/  @UP0 ULOP3.LUT UR6, UR5, 0x7ff00000, URZ, 0xfc, !UPT ;  /* 0x7ff0000005060892 */ /* 0x000fe2000f8efcff */
[----:B------:R-:W-:Y:S01]  /*1250*/  @!UP0 UMOV UR4, URZ ;  /* 0x000000ff00048c82 */ /* 0x000fe20008000000 */
[----:B------:R-:W-:-:S05]  /*1260*/  @UP0 UMOV UR4, URZ ;  /* 0x000000ff00040c82 */ /* 0x000fca0008000000 */
[----:B------:R-:W-:Y:S01]  /*1270*/  @UP0 UMOV UR5, UR6 ;  /* 0x0000000600050c82 */ /* 0x000fe20008000000 */
[----:B------:R-:W-:Y:S05]  /*1280*/  BRA `(.L_x_11) ;  /* 0x0000000000147947 */ /* 0x000fea0003800000 */
.L_x_13:
[----:B------:R-:W-:Y:S01]  /*1290*/  ULOP3.LUT UR5, UR9, 0x80000, URZ, 0xfc, !UPT ;  /* 0x0008000009057892 */ /* 0x000fe2000f8efcff */
[----:B------:R-:W-:Y:S01]  /*12a0*/  UMOV UR4, UR8 ;  /* 0x0000000800047c82 */ /* 0x000fe20008000000 */
[----:B------:R-:W-:Y:S10]  /*12b0*/  BRA `(.L_x_11) ;  /* 0x0000000000087947 */ /* 0x000ff40003800000 */
.L_x_12:
[----:B------:R-:W-:Y:S01]  /*12c0*/  ULOP3.LUT UR5, UR7, 0x80000, URZ, 0xfc, !UPT ;  /* 0x0008000007057892 */ /* 0x000fe2000f8efcff */
[----:B------:R-:W-:-:S11]  /*12d0*/  UMOV UR4, UR6 ;  /* 0x0000000600047c82 */ /* 0x000fd60008000000 */
.L_x_11:
[----:B------:R-:W-:Y:S01]  /*12e0*/  MOV R12, R0 ;  /* 0x00000000000c7202 */ /* 0x000fe20000000f00 */
[----:B------:R-:W-:-:S04]  /*12f0*/  IMAD.MOV.U32 R13, RZ, RZ, 0x0 ;  /* 0x00000000ff0d7424 */ /* 0x000fc800078e00ff */
[----:B------:R-:W-:Y:S05]  /*1300*/  RET.REL.NODEC R12 `(_Z16llg_cart_apply32iPKfS0_S0_S0_S0_S0_S0_S0_S0_S0_S0_S0_S0_PfS1_S1_S1_ff) ;  /* 0xffffffec0c3c7950 */ /* 0x000fea0003c3ffff */
        .weak           $__internal_1_$__cuda_sm20_rcp_rn_f32_slowpath
        .type           $__internal_1_$__cuda_sm20_rcp_rn_f32_slowpath,@function
        .size           $__internal_1_$__cuda_sm20_rcp_rn_f32_slowpath,($__internal_2_$__cuda_sm20_sqrt_rn_f32_slowpath - $__internal_1_$__cuda_sm20_rcp_rn_f32_slowpath)
$__internal_1_$__cuda_sm20_rcp_rn_f32_slowpath:
[----:B------:R-:W-:Y:S01]  /*1310*/  SHF.L.U32 R4, R0, 0x1, RZ ;  /* 0x0000000100047819 */ /* 0x000fe200000006ff */
[----:B------:R-:W-:Y:S03]  /*1320*/  BSSY.RECONVERGENT B1, `(.L_x_14) ;  /* 0x0000030000017945 */ /* 0x000fe60003800200 */
[----:B------:R-:W-:-:S04]  /*1330*/  SHF.R.U32.HI R9, RZ, 0x18, R4 ;  /* 0x00000018ff097819 */ /* 0x000fc80000011604 */
[----:B------:R-:W-:-:S13]  /*1340*/  ISETP.NE.U32.AND P0, PT, R9, RZ, PT ;  /* 0x000000ff0900720c */ /* 0x000fda0003f05070 */
[----:B------:R-:W-:Y:S05]  /*1350*/  @P0 BRA `(.L_x_15) ;  /* 0x0000000000280947 */ /* 0x000fea0003800000 */
[----:B------:R-:W-:-:S05]  /*1360*/  IMAD.SHL.U32 R4, R0, 0x2, RZ ;  /* 0x0000000200047824 */ /* 0x000fca00078e00ff */
[----:B------:R-:W-:-:S13]  /*1370*/  ISETP.NE.AND P0, PT, R4, RZ, PT ;  /* 0x000000ff0400720c */ /* 0x000fda0003f05270 */
[----:B------:R-:W-:Y:S01]  /*1380*/  @P0 FFMA R7, R0, 1.84467440737095516160e+19, RZ ;  /* 0x5f80000000070823 */ /* 0x000fe200000000ff */
[----:B------:R-:W-:Y:S08]  /*1390*/  @!P0 MUFU.RCP R5, R0 ;  /* 0x0000000000058308 */ /* 0x000ff00000001000 */
[----:B------:R-:W0:Y:S02]  /*13a0*/  @P0 MUFU.RCP R4, R7 ;  /* 0x0000000700040308 */ /* 0x000e240000001000 */
[----:B0-----:R-:W-:-:S04]  /*13b0*/  @P0 FFMA R8, R7, R4, -1 ;  /* 0xbf80000007080423 */ /* 0x001fc80000000004 */
[----:B------:R-:W-:-:S04]  /*13c0*/  @P0 FADD.FTZ R9, -R8, -RZ ;  /* 0x800000ff08090221 */ /* 0x000fc80000010100 */
[----:B------:R-:W-:-:S04]  /*13d0*/  @P0 FFMA R4, R4, R9, R4 ;  /* 0x0000000904040223 */ /* 0x000fc80000000004 */
[----:B------:R-:W-:Y:S01]  /*13e0*/  @P0 FFMA R5, R4, 1.84467440737095516160e+19, RZ ;  /* 0x5f80000004050823 */ /* 0x000fe200000000ff */
[----:B------:R-:W-:Y:S06]  /*13f0*/  BRA `(.L_x_16) ;  /* 0x0000000000887947 */ /* 0x000fec0003800000 */
.L_x_15:
[----:B------:R-:W-:-:S04]  /*1400*/  IADD3 R15, PT, PT, R9, -0xfd, RZ ;  /* 0xffffff03090f7810 */ /* 0x000fc80007ffe0ff */
[----:B------:R-:W-:-:S13]  /*1410*/  ISETP.GT.U32.AND P0, PT, R15, 0x1, PT ;  /* 0x000000010f00780c */ /* 0x000fda0003f04070 */
[----:B------:R-:W-:Y:S05]  /*1420*/  @P0 BRA `(.L_x_17) ;  /* 0x0000000000780947 */ /* 0x000fea0003800000 */
[----:B------:R-:W-:Y:S01]  /*1430*/  LOP3.LUT R4, R0, 0x7fffff, RZ, 0xc0, !PT ;  /* 0x007fffff00047812 */ /* 0x000fe200078ec0ff */
[----:B------:R-:W-:-:S03]  /*1440*/  IMAD.MOV.U32 R16, RZ, RZ, 0x3 ;  /* 0x00000003ff107424 */ /* 0x000fc600078e00ff */
[----:B------:R-:W-:Y:S02]  /*1450*/  LOP3.LUT R4, R4, 0x3f800000, RZ, 0xfc, !PT ;  /* 0x3f80000004047812 */ /* 0x000fe400078efcff */
[----:B------:R-:W-:Y:S02]  /*1460*/  SHF.L.U32 R16, R16, R15, RZ ;  /* 0x0000000f10107219 */ /* 0x000fe400000006ff */
[----:B------:R-:W0:Y:S02]  /*1470*/  MUFU.RCP R5, R4 ;  /* 0x0000000400057308 */ /* 0x000e240000001000 */
[----:B0-----:R-:W-:-:S04]  /*1480*/  FFMA R7, R4, R5, -1 ;  /* 0xbf80000004077423 */ /* 0x001fc80000000005 */
[----:B------:R-:W-:-:S04]  /*1490*/  FADD.FTZ R8, -R7, -RZ ;  /* 0x800000ff07087221 */ /* 0x000fc80000010100 */
[CCC-:B------:R-:W-:Y:S01]  /*14a0*/  FFMA.RM R7, R5.reuse, R8.reuse, R5.reuse ;  /* 0x0000000805077223 */ /* 0x1c0fe20000004005 */
[----:B------:R-:W-:-:S04]  /*14b0*/  FFMA.RP R8, R5, R8, R5 ;  /* 0x0000000805087223 */ /* 0x000fc80000008005 */
[C---:B------:R-:W-:Y:S02]  /*14c0*/  LOP3.LUT R5, R7.reuse, 0x7fffff, RZ, 0xc0, !PT ;  /* 0x007fffff07057812 */ /* 0x040fe400078ec0ff */
[----:B------:R-:W-:Y:S02]  /*14d0*/  FSETP.NEU.FTZ.AND P0, PT, R7, R8, PT ;  /* 0x000000080700720b */ /* 0x000fe40003f1d000 */
[----:B------:R-:W-:Y:S02]  /*14e0*/  LOP3.LUT R5, R5, 0x800000, RZ, 0xfc, !PT ;  /* 0x0080000005057812 */ /* 0x000fe400078efcff */
[----:B------:R-:W-:Y:S02]  /*14f0*/  SEL R7, RZ, 0xffffffff, !P0 ;  /* 0xffffffffff077807 */ /* 0x000fe40004000000 */
[----:B------:R-:W-:Y:S02]  /*1500*/  LOP3.LUT R16, R16, R5, RZ, 0xc0, !PT ;  /* 0x0000000510107212 */ /* 0x000fe400078ec0ff */
[----:B------:R-:W-:-:S02]  /*1510*/  IADD3 R4, PT, PT, -R7, RZ, RZ ;  /* 0x000000ff07047210 */ /* 0x000fc40007ffe1ff */
[-C--:B------:R-:W-:Y:S02]  /*1520*/  SHF.R.U32.HI R16, RZ, R15.reuse, R16 ;  /* 0x0000000fff107219 */ /* 0x080fe40000011610 */
[----:B------:R-:W-:Y:S02]  /*1530*/  LOP3.LUT P1, RZ, R4, R15, R5, 0xf8, !PT ;  /* 0x0000000f04ff7212 */ /* 0x000fe4000782f805 */
[C---:B------:R-:W-:Y:S02]  /*1540*/  LOP3.LUT P0, RZ, R16.reuse, 0x1, RZ, 0xc0, !PT ;  /* 0x0000000110ff7812 */ /* 0x040fe4000780c0ff */
[----:B------:R-:W-:-:S04]  /*1550*/  LOP3.LUT P2, RZ, R16, 0x2, RZ, 0xc0, !PT ;  /* 0x0000000210ff7812 */ /* 0x000fc8000784c0ff */
[----:B------:R-:W-:Y:S02]  /*1560*/  PLOP3.LUT P0, PT, P0, P1, P2, 0xe0, 0x0 ;  /* 0x000000000000781c */ /* 0x000fe40000703c20 */
[----:B------:R-:W-:Y:S02]  /*1570*/  LOP3.LUT P1, RZ, R0, 0x7fffff, RZ, 0xc0, !PT ;  /* 0x007fffff00ff7812 */ /* 0x000fe4000782c0ff */
[----:B------:R-:W-:-:S05]  /*1580*/  SEL R4, RZ, 0x1, !P0 ;  /* 0x00000001ff047807 */ /* 0x000fca0004000000 */
[----:B------:R-:W-:-:S05]  /*1590*/  IMAD.MOV R4, RZ, RZ, -R4 ;  /* 0x000000ffff047224 */ /* 0x000fca00078e0a04 */
[----:B------:R-:W-:Y:S02]  /*15a0*/  ISETP.GE.AND P0, PT, R4, RZ, PT ;  /* 0x000000ff0400720c */ /* 0x000fe40003f06270 */
[----:B------:R-:W-:-:S04]  /*15b0*/  IADD3 R4, PT, PT, R9, -0xfc, RZ ;  /* 0xffffff0409047810 */ /* 0x000fc80007ffe0ff */
[----:B------:R-:W-:-:S07]  /*15c0*/  SHF.R.U32.HI R5, RZ, R4, R5 ;  /* 0x00000004ff057219 */ /* 0x000fce0000011605 */
[----:B------:R-:W-:-:S05]  /*15d0*/  @!P0 VIADD R5, R5, 0x1 ;  /* 0x0000000105058836 */ /* 0x000fca0000000000 */
[----:B------:R-:W-:-:S04]  /*15e0*/  @!P1 SHF.L.U32 R5, R5, 0x1, RZ ;  /* 0x0000000105059819 */ /* 0x000fc800000006ff */
[----:B------:R-:W-:Y:S01]  /*15f0*/  LOP3.LUT R5, R5, 0x80000000, R0, 0xf8, !PT ;  /* 0x8000000005057812 */ /* 0x000fe200078ef800 */
[----:B------:R-:W-:Y:S06]  /*1600*/  BRA `(.L_x_16) ;  /* 0x0000000000047947 */ /* 0x000fec0003800000 */
.L_x_17:
[----:B------:R0:W1:Y:S02]  /*1610*/  MUFU.RCP R5, R0 ;  /* 0x0000000000057308 */ /* 0x0000640000001000 */
.L_x_16:
[----:B------:R-:W-:Y:S05]  /*1620*/  BSYNC.RECONVERGENT B1 ;  /* 0x0000000000017941 */ /* 0x000fea0003800200 */
.L_x_14:
[----:B------:R-:W-:-:S04]  /*1630*/  IMAD.MOV.U32 R7, RZ, RZ, 0x0 ;  /* 0x00000000ff077424 */ /* 0x000fc800078e00ff */
[----:B01----:R-:W-:Y:S05]  /*1640*/  RET.REL.NODEC R6 `(_Z16llg_cart_apply32iPKfS0_S0_S0_S0_S0_S0_S0_S0_S0_S0_S0_S0_PfS1_S1_S1_ff) ;  /* 0xffffffe8066c7950 */ /* 0x003fea0003c3ffff */
        .weak           $__internal_2_$__cuda_sm20_sqrt_rn_f32_slowpath
        .type           $__internal_2_$__cuda_sm20_sqrt_rn_f32_slowpath,@function
        .size           $__internal_2_$__cuda_sm20_sqrt_rn_f32_slowpath,($__internal_3_$__cuda_sm3x_div_rn_noftz_f32_slowpath - $__internal_2_$__cuda_sm20_sqrt_rn_f32_slowpath)
$__internal_2_$__cuda_sm20_sqrt_rn_f32_slowpath:
[----:B------:R-:W-:-:S13]  /*1650*/  LOP3.LUT P0, RZ, R15, 0x7fffffff, RZ, 0xc0, !PT ;  /* 0x7fffffff0fff7812 */ /* 0x000fda000780c0ff */
[----:B------:R-:W-:Y:S01]  /*1660*/  @!P0 MOV R4, R15 ;  /* 0x0000000f00048202 */ /* 0x000fe20000000f00 */
[----:B------:R-:W-:Y:S06]  /*1670*/  @!P0 BRA `(.L_x_18) ;  /* 0x0000000000448947 */ /* 0x000fec0003800000 */
[----:B------:R-:W-:Y:S01]  /*1680*/  FSETP.GEU.FTZ.AND P0, PT, R15, RZ, PT ;  /* 0x000000ff0f00720b */ /* 0x000fe20003f1e000 */
[----:B------:R-:W-:-:S12]  /*1690*/  IMAD.MOV.U32 R0, RZ, RZ, R15 ;  /* 0x000000ffff007224 */ /* 0x000fd800078e000f */
[----:B------:R-:W-:Y:S01]  /*16a0*/  @!P0 MOV R4, 0x7fffffff ;  /* 0x7fffffff00048802 */ /* 0x000fe20000000f00 */
[----:B------:R-:W-:Y:S06]  /*16b0*/  @!P0 BRA `(.L_x_18) ;  /* 0x0000000000348947 */ /* 0x000fec0003800000 */
[----:B------:R-:W-:-:S13]  /*16c0*/  FSETP.GTU.FTZ.AND P0, PT, |R0|, +INF , PT ;  /* 0x7f8000000000780b */ /* 0x000fda0003f1c200 */
[----:B------:R-:W-:Y:S01]  /*16d0*/  @P0 FADD.FTZ R4, R0, 1 ;  /* 0x3f80000000040421 */ /* 0x000fe20000010000 */
[----:B------:R-:W-:Y:S06]  /*16e0*/  @P0 BRA `(.L_x_18) ;  /* 0x0000000000280947 */ /* 0x000fec0003800000 */
[----:B------:R-:W-:-:S13]  /*16f0*/  FSETP.NEU.FTZ.AND P0, PT, |R0|, +INF , PT ;  /* 0x7f8000000000780b */ /* 0x000fda0003f1d200 */
[----:B------:R-:W-:-:S04]  /*1700*/  @P0 FFMA R5, R0, 1.84467440737095516160e+19, RZ ;  /* 0x5f80000000050823 */ /* 0x000fc800000000ff */
[----:B------:R-:W0:Y:S02]  /*1710*/  @P0 MUFU.RSQ R4, R5 ;  /* 0x0000000500040308 */ /* 0x000e240000001400 */
[----:B0-----:R-:W-:Y:S01]  /*1720*/  @P0 FMUL.FTZ R6, R5, R4 ;  /* 0x0000000405060220 */ /* 0x001fe20000410000 */
[----:B------:R-:W-:Y:S01]  /*1730*/  @P0 FMUL.FTZ R8, R4, 0.5 ;  /* 0x3f00000004080820 */ /* 0x000fe20000410000 */
[----:B------:R-:W-:Y:S02]  /*1740*/  @!P0 IMAD.MOV.U32 R4, RZ, RZ, R0 ;  /* 0x000000ffff048224 */ /* 0x000fe400078e0000 */
[----:B------:R-:W-:-:S04]  /*1750*/  @P0 FADD.FTZ R7, -R6, -RZ ;  /* 0x800000ff06070221 */ /* 0x000fc80000010100 */
[----:B------:R-:W-:-:S04]  /*1760*/  @P0 FFMA R7, R6, R7, R5 ;  /* 0x0000000706070223 */ /* 0x000fc80000000005 */
[----:B------:R-:W-:-:S04]  /*1770*/  @P0 FFMA R7, R7, R8, R6 ;  /* 0x0000000807070223 */ /* 0x000fc80000000006 */
[----:B------:R-:W-:-:S07]  /*1780*/  @P0 FMUL.FTZ R4, R7, 2.3283064365386962891e-10 ;  /* 0x2f80000007040820 */ /* 0x000fce0000410000 */
.L_x_18:
[----:B------:R-:W-:Y:S01]  /*1790*/  HFMA2 R5, -RZ, RZ, 0, 0 ;  /* 0x00000000ff057431 */ /* 0x000fe200000001ff */
[----:B------:R-:W-:Y:S01]  /*17a0*/  MOV R0, R4 ;  /* 0x0000000400007202 */ /* 0x000fe20000000f00 */
[----:B------:R-:W-:-:S04]  /*17b0*/  IMAD.MOV.U32 R4, RZ, RZ, R9 ;  /* 0x000000ffff047224 */ /* 0x000fc800078e0009 */
[----:B------:R-:W-:Y:S05]  /*17c0*/  RET.REL.NODEC R4 `(_Z16llg_cart_apply32iPKfS0_S0_S0_S0_S0_S0_S0_S0_S0_S0_S0_S0_PfS1_S1_S1_ff) ;  /* 0xffffffe8040c7950 */ /* 0x000fea0003c3ffff */
        .weak           $__internal_3_$__cuda_sm3x_div_rn_noftz_f32_slowpath
        .type           $__internal_3_$__cuda_sm3x_div_rn_noftz_f32_slowpath,@function
        .size           $__internal_3_$__cuda_sm3x_div_rn_noftz_f32_slowpath,(.L_x_34 - $__internal_3_$__cuda_sm3x_div_rn_noftz_f32_slowpath)
$__internal_3_$__cuda_sm3x_div_rn_noftz_f32_slowpath:
[----:B------:R-:W0:Y:S01]  /*17d0*/  LDC R0, c[0x0][0x410] ;  /* 0x00010400ff007b82 */ /* 0x000e220000000800 */
[--C-:B------:R-:W-:Y:S01]  /*17e0*/  SHF.R.U32.HI R5, RZ, 0x17, R3.reuse ;  /* 0x00000017ff057819 */ /* 0x100fe20000011603 */
[----:B------:R-:W1:Y:S01]  /*17f0*/  LDCU UR4, c[0x0][0x410] ;  /* 0x00008200ff0477ac */ /* 0x000e620008000800 */
[----:B------:R-:W-:Y:S01]  /*1800*/  BSSY.RECONVERGENT B1, `(.L_x_19) ;  /* 0x0000064000017945 */ /* 0x000fe20003800200 */
[----:B------:R-:W-:Y:S01]  /*1810*/  IMAD.MOV.U32 R9, RZ, RZ, R3 ;  /* 0x000000ffff097224 */ /* 0x000fe200078e0003 */
[----:B------:R-:W-:-:S05]  /*1820*/  LOP3.LUT R5, R5, 0xff, RZ, 0xc0, !PT ;  /* 0x000000ff05057812 */ /* 0x000fca00078ec0ff */
[----:B------:R-:W-:-:S05]  /*1830*/  VIADD R17, R5, 0xffffffff ;  /* 0xffffffff05117836 */ /* 0x000fca0000000000 */
[----:B------:R-:W-:Y:S02]  /*1840*/  ISETP.GT.U32.AND P0, PT, R17, 0xfd, PT ;  /* 0x000000fd1100780c */ /* 0x000fe40003f04070 */
[----:B-1----:R-:W-:Y:S02]  /*1850*/  MOV R8, UR4 ;  /* 0x0000000400087c02 */ /* 0x002fe40008000f00 */
[----:B0-----:R-:W-:-:S04]  /*1860*/  SHF.R.U32.HI R6, RZ, 0x17, R0 ;  /* 0x00000017ff067819 */ /* 0x001fc80000011600 */
[----:B------:R-:W-:-:S04]  /*1870*/  LOP3.LUT R7, R6, 0xff, RZ, 0xc0, !PT ;  /* 0x000000ff06077812 */ /* 0x000fc800078ec0ff */
[----:B------:R-:W-:-:S04]  /*1880*/  IADD3 R16, PT, PT, R7, -0x1, RZ ;  /* 0xffffffff07107810 */ /* 0x000fc80007ffe0ff */
[----:B------:R-:W-:-:S13]  /*1890*/  ISETP.GT.U32.OR P0, PT, R16, 0xfd, P0 ;  /* 0x000000fd1000780c */ /* 0x000fda0000704470 */
[----:B------:R-:W-:Y:S01]  /*18a0*/  @!P0 IMAD.MOV.U32 R6, RZ, RZ, RZ ;  /* 0x000000ffff068224 */ /* 0x000fe200078e00ff */
[----:B------:R-:W-:Y:S06]  /*18b0*/  @!P0 BRA `(.L_x_20) ;  /* 0x00000000005c8947 */ /* 0x000fec0003800000 */
[----:B------:R-:W-:Y:S02]  /*18c0*/  FSETP.GTU.FTZ.AND P0, PT, |R0|, +INF , PT ;  /* 0x7f8000000000780b */ /* 0x000fe40003f1c200 */
[----:B------:R-:W-:-:S04]  /*18d0*/  FSETP.GTU.FTZ.AND P1, PT, |R3|, +INF , PT ;  /* 0x7f8000000300780b */ /* 0x000fc80003f3c200 */
[----:B------:R-:W-:-:S13]  /*18e0*/  PLOP3.LUT P0, PT, P0, P1, PT, 0xf8, 0x8f ;  /* 0x00000000008f781c */ /* 0x000fda0000703f70 */
[----:B------:R-:W-:Y:S05]  /*18f0*/  @P0 BRA `(.L_x_21) ;  /* 0x00000004004c0947 */ /* 0x000fea0003800000 */
[----:B------:R-:W-:-:S13]  /*1900*/  LOP3.LUT P0, RZ, R9, 0x7fffffff, R8, 0xc8, !PT ;  /* 0x7fffffff09ff7812 */ /* 0x000fda000780c808 */
[----:B------:R-:W-:Y:S05]  /*1910*/  @!P0 BRA `(.L_x_22) ;  /* 0x00000004003c8947 */ /* 0x000fea0003800000 */
[C---:B------:R-:W-:Y:S02]  /*1920*/  FSETP.NEU.FTZ.AND P2, PT, |R0|.reuse, +INF , PT ;  /* 0x7f8000000000780b */ /* 0x040fe40003f5d200 */
[----:B------:R-:W-:Y:S02]  /*1930*/  FSETP.NEU.FTZ.AND P1, PT, |R3|, +INF , PT ;  /* 0x7f8000000300780b */ /* 0x000fe40003f3d200 */
[----:B------:R-:W-:-:S11]  /*1940*/  FSETP.NEU.FTZ.AND P0, PT, |R0|, +INF , PT ;  /* 0x7f8000000000780b */ /* 0x000fd60003f1d200 */
[----:B------:R-:W-:Y:S05]  /*1950*/  @!P1 BRA !P2, `(.L_x_22) ;  /* 0x00000004002c9947 */ /* 0x000fea0005000000 */
[----:B------:R-:W-:-:S04]  /*1960*/  LOP3.LUT P2, RZ, R8, 0x7fffffff, RZ, 0xc0, !PT ;  /* 0x7fffffff08ff7812 */ /* 0x000fc8000784c0ff */
[----:B------:R-:W-:-:S13]  /*1970*/  PLOP3.LUT P1, PT, P1, P2, PT, 0x2f, 0xf2 ;  /* 0x0000000000f2781c */ /* 0x000fda0000f24577 */
[----:B------:R-:W-:Y:S05]  /*1980*/  @P1 BRA `(.L_x_23) ;  /* 0x0000000400181947 */ /* 0x000fea0003800000 */
[----:B------:R-:W-:-:S04]  /*1990*/  LOP3.LUT P1, RZ, R9, 0x7fffffff, RZ, 0xc0, !PT ;  /* 0x7fffffff09ff7812 */ /* 0x000fc8000782c0ff */
[----:B------:R-:W-:-:S13]  /*19a0*/  PLOP3.LUT P0, PT, P0, P1, PT, 0x2f, 0xf2 ;  /* 0x0000000000f2781c */ /* 0x000fda0000702577 */
[----:B------:R-:W-:Y:S05]  /*19b0*/  @P0 BRA `(.L_x_24) ;  /* 0x0000000400000947 */ /* 0x000fea0003800000 */
[----:B------:R-:W-:Y:S02]  /*19c0*/  ISETP.GE.AND P0, PT, R16, RZ, PT ;  /* 0x000000ff1000720c */ /* 0x000fe40003f06270 */
[----:B------:R-:W-:-:S11]  /*19d0*/  ISETP.GE.AND P1, PT, R17, RZ, PT ;  /* 0x000000ff1100720c */ /* 0x000fd60003f26270 */
[----:B------:R-:W-:Y:S01]  /*19e0*/  @P0 MOV R6, RZ ;  /* 0x000000ff00060202 */ /* 0x000fe20000000f00 */
[----:B------:R-:W-:Y:S02]  /*19f0*/  @!P0 IMAD.MOV.U32 R6, RZ, RZ, -0x40 ;  /* 0xffffffc0ff068424 */ /* 0x000fe400078e00ff */
[----:B------:R-:W-:Y:S01]  /*1a00*/  @!P0 FFMA R8, R0, 1.84467440737095516160e+19, RZ ;  /* 0x5f80000000088823 */ /* 0x000fe200000000ff */
[----:B------:R-:W-:Y:S02]  /*1a10*/  @!P1 FFMA R9, R3, 1.84467440737095516160e+19, RZ ;  /* 0x5f80000003099823 */ /* 0x000fe400000000ff */
[----:B------:R-:W-:-:S07]  /*1a20*/  @!P1 IADD3 R6, PT, PT, R6, 0x40, RZ ;  /* 0x0000004006069810 */ /* 0x000fce0007ffe0ff */
.L_x_20:
[----:B------:R-:W-:Y:S01]  /*1a30*/  LEA R0, R5, 0xc0800000, 0x17 ;  /* 0xc080000005007811 */ /* 0x000fe200078eb8ff */
[----:B------:R-:W-:Y:S04]  /*1a40*/  BSSY.RECONVERGENT B2, `(.L_x_25) ;  /* 0x0000036000027945 */ /* 0x000fe80003800200 */
[----:B------:R-:W-:Y:S01]  /*1a50*/  IMAD.IADD R16, R9, 0x1, -R0 ;  /* 0x0000000109107824 */ /* 0x000fe200078e0a00 */
[----:B------:R-:W-:-:S03]  /*1a60*/  IADD3 R9, PT, PT, R7, -0x7f, RZ ;  /* 0xffffff8107097810 */ /* 0x000fc60007ffe0ff */
[----:B------:R-:W0:Y:S01]  /*1a70*/  MUFU.RCP R17, R16 ;  /* 0x0000001000117308 */ /* 0x000e220000001000 */
[----:B------:R-:W-:Y:S01]  /*1a80*/  FADD.FTZ R19, -R16, -RZ ;  /* 0x800000ff10137221 */ /* 0x000fe20000010100 */
[C---:B------:R-:W-:Y:S01]  /*1a90*/  IMAD R0, R9.reuse, -0x800000, R8 ;  /* 0xff80000009007824 */ /* 0x040fe200078e0208 */
[----:B------:R-:W-:-:S05]  /*1aa0*/  IADD3 R9, PT, PT, R9, 0x7f, -R5 ;  /* 0x0000007f09097810 */ /* 0x000fca0007ffe805 */
[----:B------:R-:W-:Y:S02]  /*1ab0*/  IMAD.IADD R9, R9, 0x1, R6 ;  /* 0x0000000109097824 */ /* 0x000fe400078e0206 */
[----:B0-----:R-:W-:-:S04]  /*1ac0*/  FFMA R18, R17, R19, 1 ;  /* 0x3f80000011127423 */ /* 0x001fc80000000013 */
[----:B------:R-:W-:-:S04]  /*1ad0*/  FFMA R7, R17, R18, R17 ;  /* 0x0000001211077223 */ /* 0x000fc80000000011 */
[----:B------:R-:W-:-:S04]  /*1ae0*/  FFMA R8, R0, R7, RZ ;  /* 0x0000000700087223 */ /* 0x000fc800000000ff */
[----:B------:R-:W-:-:S04]  /*1af0*/  FFMA R17, R19, R8, R0 ;  /* 0x0000000813117223 */ /* 0x000fc80000000000 */
[----:B------:R-:W-:-:S04]  /*1b00*/  FFMA R8, R7, R17, R8 ;  /* 0x0000001107087223 */ /* 0x000fc80000000008 */
[----:B------:R-:W-:-:S04]  /*1b10*/  FFMA R19, R19, R8, R0 ;  /* 0x0000000813137223 */ /* 0x000fc80000000000 */
[----:B------:R-:W-:-:S05]  /*1b20*/  FFMA R0, R7, R19, R8 ;  /* 0x0000001307007223 */ /* 0x000fca0000000008 */
[----:B------:R-:W-:-:S04]  /*1b30*/  SHF.R.U32.HI R5, RZ, 0x17, R0 ;  /* 0x00000017ff057819 */ /* 0x000fc80000011600 */
[----:B------:R-:W-:-:S04]  /*1b40*/  LOP3.LUT R5, R5, 0xff, RZ, 0xc0, !PT ;  /* 0x000000ff05057812 */ /* 0x000fc800078ec0ff */
[----:B------:R-:W-:-:S05]  /*1b50*/  IADD3 R16, PT, PT, R5, R9, RZ ;  /* 0x0000000905107210 */ /* 0x000fca0007ffe0ff */
[----:B------:R-:W-:-:S05]  /*1b60*/  VIADD R5, R16, 0xffffffff ;  /* 0xffffffff10057836 */ /* 0x000fca0000000000 */
[----:B------:R-:W-:-:S13]  /*1b70*/  ISETP.GE.U32.AND P0, PT, R5, 0xfe, PT ;  /* 0x000000fe0500780c */ /* 0x000fda0003f06070 */
[----:B------:R-:W-:Y:S05]  /*1b80*/  @!P0 BRA `(.L_x_26) ;  /* 0x0000000000808947 */ /* 0x000fea0003800000 */
[----:B------:R-:W-:-:S13]  /*1b90*/  ISETP.GT.AND P0, PT, R16, 0xfe, PT ;  /* 0x000000fe1000780c */ /* 0x000fda0003f04270 */
[----:B------:R-:W-:Y:S05]  /*1ba0*/  @P0 BRA `(.L_x_27) ;  /* 0x00000000006c0947 */ /* 0x000fea0003800000 */
[----:B------:R-:W-:-:S13]  /*1bb0*/  ISETP.GE.AND P0, PT, R16, 0x1, PT ;  /* 0x000000011000780c */ /* 0x000fda0003f06270 */
[----:B------:R-:W-:Y:S05]  /*1bc0*/  @P0 BRA `(.L_x_28) ;  /* 0x0000000000740947 */ /* 0x000fea0003800000 */
[----:B------:R-:W-:Y:S02]  /*1bd0*/  ISETP.GE.AND P0, PT, R16, -0x18, PT ;  /* 0xffffffe81000780c */ /* 0x000fe40003f06270 */
[----:B------:R-:W-:-:S11]  /*1be0*/  LOP3.LUT R0, R0, 0x80000000, RZ, 0xc0, !PT ;  /* 0x8000000000007812 */ /* 0x000fd600078ec0ff */
[----:B------:R-:W-:Y:S05]  /*1bf0*/  @!P0 BRA `(.L_x_28) ;  /* 0x0000000000688947 */ /* 0x000fea0003800000 */
[-C--:B------:R-:W-:Y:S01]  /*1c00*/  FFMA.RZ R5, R7, R19.reuse, R8 ;  /* 0x0000001307057223 */ /* 0x080fe2000000c008 */
[----:B------:R-:W-:Y:S01]  /*1c10*/  IMAD.MOV R9, RZ, RZ, -R16 ;  /* 0x000000ffff097224 */ /* 0x000fe200078e0a10 */
[C---:B------:R-:W-:Y:S02]  /*1c20*/  ISETP.NE.AND P2, PT, R16.reuse, RZ, PT ;  /* 0x000000ff1000720c */ /* 0x040fe40003f45270 */
[C---:B------:R-:W-:Y:S02]  /*1c30*/  ISETP.NE.AND P1, PT, R16.reuse, RZ, PT ;  /* 0x000000ff1000720c */ /* 0x040fe40003f25270 */
[----:B------:R-:W-:Y:S01]  /*1c40*/  LOP3.LUT R6, R5, 0x7fffff, RZ, 0xc0, !PT ;  /* 0x007fffff05067812 */ /* 0x000fe200078ec0ff */
[CCC-:B------:R-:W-:Y:S01]  /*1c50*/  FFMA.RP R5, R7.reuse, R19.reuse, R8.reuse ;  /* 0x0000001307057223 */ /* 0x1c0fe20000008008 */
[----:B------:R-:W-:Y:S01]  /*1c60*/  FFMA.RM R8, R7, R19, R8 ;  /* 0x0000001307087223 */ /* 0x000fe20000004008 */
[----:B------:R-:W-:Y:S02]  /*1c70*/  IADD3 R7, PT, PT, R16, 0x20, RZ ;  /* 0x0000002010077810 */ /* 0x000fe40007ffe0ff */
[----:B------:R-:W-:-:S02]  /*1c80*/  LOP3.LUT R6, R6, 0x800000, RZ, 0xfc, !PT ;  /* 0x0080000006067812 */ /* 0x000fc400078efcff */
[----:B------:R-:W-:Y:S02]  /*1c90*/  FSETP.NEU.FTZ.AND P0, PT, R5, R8, PT ;  /* 0x000000080500720b */ /* 0x000fe40003f1d000 */
[----:B------:R-:W-:Y:S02]  /*1ca0*/  SHF.L.U32 R7, R6, R7, RZ ;  /* 0x0000000706077219 */ /* 0x000fe400000006ff */
[----:B------:R-:W-:Y:S02]  /*1cb0*/  SEL R5, R9, RZ, P2 ;  /* 0x000000ff09057207 */ /* 0x000fe40001000000 */
[----:B------:R-:W-:Y:S02]  /*1cc0*/  ISETP.NE.AND P1, PT, R7, RZ, P1 ;  /* 0x000000ff0700720c */ /* 0x000fe40000f25270 */
[----:B------:R-:W-:Y:S02]  /*1cd0*/  SHF.R.U32.HI R5, RZ, R5, R6 ;  /* 0x00000005ff057219 */ /* 0x000fe40000011606 */
[----:B------:R-:W-:-:S02]  /*1ce0*/  PLOP3.LUT P0, PT, P0, P1, PT, 0xf8, 0x8f ;  /* 0x00000000008f781c */ /* 0x000fc40000703f70 */
[----:B------:R-:W-:Y:S02]  /*1cf0*/  SHF.R.U32.HI R7, RZ, 0x1, R5 ;  /* 0x00000001ff077819 */ /* 0x000fe40000011605 */
[----:B------:R-:W-:-:S04]  /*1d00*/  SEL R6, RZ, 0x1, !P0 ;  /* 0x00000001ff067807 */ /* 0x000fc80004000000 */
[----:B------:R-:W-:-:S04]  /*1d10*/  LOP3.LUT R6, R6, 0x1, R7, 0xf8, !PT ;  /* 0x0000000106067812 */ /* 0x000fc800078ef807 */
[----:B------:R-:W-:-:S04]  /*1d20*/  LOP3.LUT R6, R6, R5, RZ, 0xc0, !PT ;  /* 0x0000000506067212 */ /* 0x000fc800078ec0ff */
[----:B------:R-:W-:-:S04]  /*1d30*/  IADD3 R7, PT, PT, R7, R6, RZ ;  /* 0x0000000607077210 */ /* 0x000fc80007ffe0ff */
[----:B------:R-:W-:Y:S01]  /*1d40*/  LOP3.LUT R0, R7, R0, RZ, 0xfc, !PT ;  /* 0x0000000007007212 */ /* 0x000fe200078efcff */
[----:B------:R-:W-:Y:S06]  /*1d50*/  BRA `(.L_x_28) ;  /* 0x0000000000107947 */ /* 0x000fec0003800000 */
.L_x_27:
[----:B------:R-:W-:-:S04]  /*1d60*/  LOP3.LUT R0, R0, 0x80000000, RZ, 0xc0, !PT ;  /* 0x8000000000007812 */ /* 0x000fc800078ec0ff */
[----:B------:R-:W-:Y:S01]  /*1d70*/  LOP3.LUT R0, R0, 0x7f800000, RZ, 0xfc, !PT ;  /* 0x7f80000000007812 */ /* 0x000fe200078efcff */
[----:B------:R-:W-:Y:S06]  /*1d80*/  BRA `(.L_x_28) ;  /* 0x0000000000047947 */ /* 0x000fec0003800000 */
.L_x_26:
[----:B------:R-:W-:-:S07]  /*1d90*/  IMAD R0, R9, 0x800000, R0 ;  /* 0x0080000009007824 */ /* 0x000fce00078e0200 */
.L_x_28:
[----:B------:R-:W-:Y:S05]  /*1da0*/  BSYNC.RECONVERGENT B2 ;  /* 0x0000000000027941 */ /* 0x000fea0003800200 */
.L_x_25:
[----:B------:R-:W-:Y:S05]  /*1db0*/  BRA `(.L_x_29) ;  /* 0x0000000000207947 */ /* 0x000fea0003800000 */
.L_x_24:
[----:B------:R-:W-:-:S04]  /*1dc0*/  LOP3.LUT R0, R9, 0x80000000, R8, 0x48, !PT ;  /* 0x8000000009007812 */ /* 0x000fc800078e4808 */
[----:B------:R-:W-:Y:S01]  /*1dd0*/  LOP3.LUT R0, R0, 0x7f800000, RZ, 0xfc, !PT ;  /* 0x7f80000000007812 */ /* 0x000fe200078efcff */
[----:B------:R-:W-:Y:S06]  /*1de0*/  BRA `(.L_x_29) ;  /* 0x0000000000147947 */ /* 0x000fec0003800000 */
.L_x_23:
[----:B------:R-:W-:Y:S01]  /*1df0*/  LOP3.LUT R0, R9, 0x80000000, R8, 0x48, !PT ;  /* 0x8000000009007812 */ /* 0x000fe200078e4808 */
[----:B------:R-:W-:Y:S06]  /*1e00*/  BRA `(.L_x_29) ;  /* 0x00000000000c7947 */ /* 0x000fec0003800000 */
.L_x_22:
[----:B------:R-:W0:Y:S01]  /*1e10*/  MUFU.RSQ R0, -QNAN ;  /* 0xffc0000000007908 */ /* 0x000e220000001400 */
[----:B------:R-:W-:Y:S05]  /*1e20*/  BRA `(.L_x_29) ;  /* 0x0000000000047947 */ /* 0x000fea0003800000 */
.L_x_21:
[----:B------:R-:W-:-:S07]  /*1e30*/  FADD.FTZ R0, R3, R0 ;  /* 0x0000000003007221 */ /* 0x000fce0000010000 */
.L_x_29:
[----:B------:R-:W-:Y:S05]  /*1e40*/  BSYNC.RECONVERGENT B1 ;  /* 0x0000000000017941 */ /* 0x000fea0003800200 */
.L_x_19:
[----:B------:R-:W-:-:S04]  /*1e50*/  HFMA2 R5, -RZ, RZ, 0, 0 ;  /* 0x00000000ff057431 */ /* 0x000fc800000001ff */
[----:B0-----:R-:W-:Y:S05]  /*1e60*/  RET.REL.NODEC R4 `(_Z16llg_cart_apply32iPKfS0_S0_S0_S0_S0_S0_S0_S0_S0_S0_S0_S0_PfS1_S1_S1_ff) ;  /* 0xffffffe004647950 */ /* 0x001fea0003c3ffff */
.L_x_30:
[----:B------:R-:W-:-:S00]  /*1e70*/  BRA `(.L_x_30) ;  /* 0xfffffffc00fc7947 */ /* 0x000fc0000383ffff */
[----:B------:R-:W-:-:S00]  /*1e80*/  NOP ;  /* 0x0000000000007918 */ /* 0x000fc00000000000 */
[----:B------:R-:W-:-:S00]  /*1e90*/  NOP ;  /* 0x0000000000007918 */ /* 0x000fc00000000000 */
[----:B------:R-:W-:-:S00]  /*1ea0*/  NOP ;  /* 0x0000000000007918 */ /* 0x000fc00000000000 */
[----:B------:R-:W-:-:S00]  /*1eb0*/  NOP ;  /* 0x0000000000007918 */ /* 0x000fc00000000000 */
[----:B------:R-:W-:-:S00]  /*1ec0*/  NOP ;  /* 0x0000000000007918 */ /* 0x000fc00000000000 */
[----:B------:R-:W-:-:S00]  /*1ed0*/  NOP ;  /* 0x0000000000007918 */ /* 0x000fc00000000000 */
[----:B------:R-:W-:-:S00]  /*1ee0*/  NOP ;  /* 0x0000000000007918 */ /* 0x000fc00000000000 */
[----:B------:R-:W-:-:S00]  /*1ef0*/  NOP ;  /* 0x0000000000007918 */ /* 0x000fc00000000000 */
.L_x_34:


//--------------------- .nv.shared.reserved.0     --------------------------
	.section	.nv.shared.reserved.0,"aw",@nobits
	.weak		__nv_reservedSMEM_offset_0_alias
	.size		__nv_reservedSMEM_offset_0_alias, 0, 64
	.other		__nv_reservedSMEM_offset_0_alias,@"STO_CUDA_RESERVED_SHARED STV_DEFAULT"
__nv_reservedSMEM_offset_0_alias:
	.zero		0
	.zero		64


//--------------------- .nv.constant0._Z16llg_cart_apply32iPKfS0_S0_S0_S0_S0_S0_S0_S0_S0_S0_S0_S0_PfS1_S1_S1_ff --------------------------
	.section	.nv.constant0._Z16llg_cart_apply32iPKfS0_S0_S0_S0_S0_S0_S0_S0_S0_S0_S0_S0_PfS1_S1_S1_ff,"a",@progbits
	.sectionflags	@""
	.align	4
.nv.constant0._Z16llg_cart_apply32iPKfS0_S0_S0_S0_S0_S0_S0_S0_S0_S0_S0_S0_PfS1_S1_S1_ff:
	.zero		1048


//--------------------- SYMBOLS --------------------------

	.type		.nv.reservedSmem.offset0,@object
	.size		.nv.reservedSmem.offset0,0x4
